	.target	sm_100

	.elftype	@"ET_EXEC"


//--------------------- .note.nv.tkinfo           --------------------------
	.section	.note.nv.tkinfo,"",@"SHT_NOTE"
	.sectionflags	@"SHF_NOTE_NV_TKINFO"
	.tkinfo
        /*0018*/ 	.word	0x00000081
        /*0030*/ 	.string	""
        /*0030*/ 	.string	"ptxas"
        /*0030*/ 	.string	"Cuda compilation tools, release 12.9, V12.9.86"
        /*0030*/ 	.string	"Build cuda_12.9.r12.9/compiler.36037853_0"
        /*0030*/ 	.string	"-regUsageLevel 10 -arch sm_100f -m 64 "



//--------------------- .note.nv.cuver            --------------------------
	.section	.note.nv.cuver,"",@"SHT_NOTE"
	.sectionflags	@"SHF_NOTE_NV_CUVER"
        /*0018*/ 	.short	0x0001
        /*001a*/ 	.short	0x0064
        /*001c*/ 	.short	0x0001
        /*001e*/ 	.short	0x0000
        /*0020*/ 	.short	0x0001
        /*0022*/ 	.short	0x0000


//--------------------- .nv.info                  --------------------------
	.section	.nv.info,"",@"SHT_CUDA_INFO"
	.align	4


	//----- nvinfo : EIATTR_REGCOUNT
	.align		4
        /*0000*/ 	.byte	0x04, 0x2f
        /*0002*/ 	.short	(.L_15 - .L_14)
	.align		4
.L_14:
        /*0004*/ 	.word	index@(_ZN9deep_gemm24sm100_fp8_gemm_1d1d_implILN4cute4UMMA5MajorE0ELS3_0ELj0ELj4096ELj7168ELj128ELj224ELj128ELj1ELj128ELj128ELj64ELj4ELj128ELj128ELj1ELb0ELj144ELNS_8GemmTypeE0ELb0EN7cutlass10bfloat16_tENS_16EpilogueIdentityEEEvPijjj14CUtensorMap_stS9_S9_S9_S9_)
        /*0008*/ 	.word	0x00000038


	//----- nvinfo : EIATTR_FRAME_SIZE
	.align		4
.L_15:
        /*000c*/ 	.byte	0x04, 0x11
        /*000e*/ 	.short	(.L_17 - .L_16)
	.align		4
.L_16:
        /*0010*/ 	.word	index@($__internal_3_$__cuda_sm20_div_u16)
        /*0014*/ 	.word	0x00000000


	//----- nvinfo : EIATTR_FRAME_SIZE
	.align		4
.L_17:
        /*0018*/ 	.byte	0x04, 0x11
        /*001a*/ 	.short	(.L_19 - .L_18)
	.align		4
.L_18:
        /*001c*/ 	.word	index@($__internal_2_$__cuda_sm10x_tcgen05_guardrail_trap_unallocated_columns_being_dealloced)
        /*0020*/ 	.word	0x00000000


	//----- nvinfo : EIATTR_FRAME_SIZE
	.align		4
.L_19:
        /*0024*/ 	.byte	0x04, 0x11
        /*0026*/ 	.short	(.L_21 - .L_20)
	.align		4
.L_20:
        /*0028*/ 	.word	index@($__internal_1_$__cuda_sm10x_tcgen05_guardrail_trap_phase_invalid_during_alloc)
        /*002c*/ 	.word	0x00000000


	//----- nvinfo : EIATTR_FRAME_SIZE
	.align		4
.L_21:
        /*0030*/ 	.byte	0x04, 0x11
        /*0032*/ 	.short	(.L_23 - .L_22)
	.align		4
.L_22:
        /*0034*/ 	.word	index@($__internal_0_$__cuda_sm10x_tcgen05_guardrail_trap_col_being_dealloced_not_returned_by_alloc)
        /*0038*/ 	.word	0x00000000


	//----- nvinfo : EIATTR_FRAME_SIZE
	.align		4
.L_23:
        /*003c*/ 	.byte	0x04, 0x11
        /*003e*/ 	.short	(.L_25 - .L_24)
	.align		4
.L_24:
        /*0040*/ 	.word	index@(_ZN9deep_gemm24sm100_fp8_gemm_1d1d_implILN4cute4UMMA5MajorE0ELS3_0ELj0ELj4096ELj7168ELj128ELj224ELj128ELj1ELj128ELj128ELj64ELj4ELj128ELj128ELj1ELb0ELj144ELNS_8GemmTypeE0ELb0EN7cutlass10bfloat16_tENS_16EpilogueIdentityEEEvPijjj14CUtensorMap_stS9_S9_S9_S9_)
        /*0044*/ 	.word	0x00000000


	//----- nvinfo : EIATTR_MIN_STACK_SIZE
	.align		4
.L_25:
        /*0048*/ 	.byte	0x04, 0x12
        /*004a*/ 	.short	(.L_27 - .L_26)
	.align		4
.L_26:
        /*004c*/ 	.word	index@(_ZN9deep_gemm24sm100_fp8_gemm_1d1d_implILN4cute4UMMA5MajorE0ELS3_0ELj0ELj4096ELj7168ELj128ELj224ELj128ELj1ELj128ELj128ELj64ELj4ELj128ELj128ELj1ELb0ELj144ELNS_8GemmTypeE0ELb0EN7cutlass10bfloat16_tENS_16EpilogueIdentityEEEvPijjj14CUtensorMap_stS9_S9_S9_S9_)
        /*0050*/ 	.word	0x00000000
.L_27:


//--------------------- .nv.info._ZN9deep_gemm24sm100_fp8_gemm_1d1d_implILN4cute4UMMA5MajorE0ELS3_0ELj0ELj4096ELj7168ELj128ELj224ELj128ELj1ELj128ELj128ELj64ELj4ELj128ELj128ELj1ELb0ELj144ELNS_8GemmTypeE0ELb0EN7cutlass10bfloat16_tENS_16EpilogueIdentityEEEvPijjj14CUtensorMap_stS9_S9_S9_S9_ --------------------------
	.section	.nv.info._ZN9deep_gemm24sm100_fp8_gemm_1d1d_implILN4cute4UMMA5MajorE0ELS3_0ELj0ELj4096ELj7168ELj128ELj224ELj128ELj1ELj128ELj128ELj64ELj4ELj128ELj128ELj1ELb0ELj144ELNS_8GemmTypeE0ELb0EN7cutlass10bfloat16_tENS_16EpilogueIdentityEEEvPijjj14CUtensorMap_stS9_S9_S9_S9_,"",@"SHT_CUDA_INFO"
	.sectionflags	@""
	.align	4


	//----- nvinfo : EIATTR_CUDA_API_VERSION
	.align		4
        /*0000*/ 	.byte	0x04, 0x37
        /*0002*/ 	.short	(.L_29 - .L_28)
.L_28:
        /*0004*/ 	.word	0x00000081


	//----- nvinfo : EIATTR_KPARAM_INFO
	.align		4
.L_29:
        /*0008*/ 	.byte	0x04, 0x17
        /*000a*/ 	.short	(.L_31 - .L_30)
.L_30:
        /*000c*/ 	.word	0x00000000
        /*0010*/ 	.short	0x0008
        /*0012*/ 	.short	0x0240
        /*0014*/ 	.byte	0x00, 0xf0, 0x01, 0x02


	//----- nvinfo : EIATTR_KPARAM_INFO
	.align		4
.L_31:
        /*0018*/ 	.byte	0x04, 0x17
        /*001a*/ 	.short	(.L_33 - .L_32)
.L_32:
        /*001c*/ 	.word	0x00000000
        /*0020*/ 	.short	0x0007
        /*0022*/ 	.short	0x01c0
        /*0024*/ 	.byte	0x00, 0xf0, 0x01, 0x02


	//----- nvinfo : EIATTR_KPARAM_INFO
	.align		4
.L_33:
        /*0028*/ 	.byte	0x04, 0x17
        /*002a*/ 	.short	(.L_35 - .L_34)
.L_34:
        /*002c*/ 	.word	0x00000000
        /*0030*/ 	.short	0x0006
        /*0032*/ 	.short	0x0140
        /*0034*/ 	.byte	0x00, 0xf0, 0x01, 0x02


	//----- nvinfo : EIATTR_KPARAM_INFO
	.align		4
.L_35:
        /*0038*/ 	.byte	0x04, 0x17
        /*003a*/ 	.short	(.L_37 - .L_36)
.L_36:
        /*003c*/ 	.word	0x00000000
        /*0040*/ 	.short	0x0005
        /*0042*/ 	.short	0x00c0
        /*0044*/ 	.byte	0x00, 0xf0, 0x01, 0x02


	//----- nvinfo : EIATTR_KPARAM_INFO
	.align		4
.L_37:
        /*0048*/ 	.byte	0x04, 0x17
        /*004a*/ 	.short	(.L_39 - .L_38)
.L_38:
        /*004c*/ 	.word	0x00000000
        /*0050*/ 	.short	0x0004
        /*0052*/ 	.short	0x0040
        /*0054*/ 	.byte	0x00, 0xf0, 0x01, 0x02


	//----- nvinfo : EIATTR_KPARAM_INFO
	.align		4
.L_39:
        /*0058*/ 	.byte	0x04, 0x17
        /*005a*/ 	.short	(.L_41 - .L_40)
.L_40:
        /*005c*/ 	.word	0x00000000
        /*0060*/ 	.short	0x0003
        /*0062*/ 	.short	0x0010
        /*0064*/ 	.byte	0x00, 0xf0, 0x11, 0x00


	//----- nvinfo : EIATTR_KPARAM_INFO
	.align		4
.L_41:
        /*0068*/ 	.byte	0x04, 0x17
        /*006a*/ 	.short	(.L_43 - .L_42)
.L_42:
        /*006c*/ 	.word	0x00000000
        /*0070*/ 	.short	0x0002
        /*0072*/ 	.short	0x000c
        /*0074*/ 	.byte	0x00, 0xf0, 0x11, 0x00


	//----- nvinfo : EIATTR_KPARAM_INFO
	.align		4
.L_43:
        /*0078*/ 	.byte	0x04, 0x17
        /*007a*/ 	.short	(.L_45 - .L_44)
.L_44:
        /*007c*/ 	.word	0x00000000
        /*0080*/ 	.short	0x0001
        /*0082*/ 	.short	0x0008
        /*0084*/ 	.byte	0x00, 0xf0, 0x11, 0x00


	//----- nvinfo : EIATTR_KPARAM_INFO
	.align		4
.L_45:
        /*0088*/ 	.byte	0x04, 0x17
        /*008a*/ 	.short	(.L_47 - .L_46)
.L_46:
        /*008c*/ 	.word	0x00000000
        /*0090*/ 	.short	0x0000
        /*0092*/ 	.short	0x0000
        /*0094*/ 	.byte	0x00, 0xf5, 0x21, 0x00


	//----- nvinfo : EIATTR_AT_ENTRY_FRAGMENTS
	.align		4
.L_47:
        /*0098*/ 	.byte	0x04, 0x4f
        /*009a*/ 	.short	(.L_49 - .L_48)


	//   ....[0]....
.L_48:
        /*009c*/ 	.word	0x00000004


	//----- nvinfo : EIATTR_RESERVED_SMEM_USED
	.align		4
.L_49:
        /*00a0*/ 	.byte	0x01, 0x41
	.zero		2


	//----- nvinfo : EIATTR_SPARSE_MMA_MASK
	.align		4
        /*00a4*/ 	.byte	0x03, 0x50
        /*00a6*/ 	.short	0x0000


	//----- nvinfo : EIATTR_TCGEN05_1CTA_USED
	.align		4
        /*00a8*/ 	.byte	0x01, 0x51
	.zero		2


	//----- nvinfo : EIATTR_MAXREG_COUNT
	.align		4
        /*00ac*/ 	.byte	0x03, 0x1b
        /*00ae*/ 	.short	0x00ff


	//----- nvinfo : EIATTR_NUM_BARRIERS
	.align		4
        /*00b0*/ 	.byte	0x02, 0x4c
        /*00b2*/ 	.byte	0x09
	.zero		1


	//----- nvinfo : EIATTR_INT_WARP_WIDE_INSTR_OFFSETS
	.align		4
        /*00b4*/ 	.byte	0x04, 0x31
        /*00b6*/ 	.short	(.L_51 - .L_50)


	//   ....[0]....
.L_50:
        /*00b8*/ 	.word	0x00003f40


	//   ....[1]....
        /*00bc*/ 	.word	0x00003f60


	//----- nvinfo : EIATTR_COOP_GROUP_MASK_REGIDS
	.align		4
.L_51:
        /*00c0*/ 	.byte	0x04, 0x29
        /*00c2*/ 	.short	(.L_53 - .L_52)


	//   ....[0]....
.L_52:
        /*00c4*/ 	.word	0xffffffff


	//   ....[1]....
        /*00c8*/ 	.word	0xffffffff


	//   ....[2]....
        /*00cc*/ 	.word	0xffffffff


	//   ....[3]....
        /*00d0*/ 	.word	0xffffffff


	//   ....[4]....
        /*00d4*/ 	.word	0xffffffff


	//   ....[5]....
        /*00d8*/ 	.word	0xffffffff


	//   ....[6]....
        /*00dc*/ 	.word	0xffffffff


	//   ....[7]....
        /*00e0*/ 	.word	0xffffffff


	//   ....[8]....
        /*00e4*/ 	.word	0xffffffff


	//   ....[9]....
        /*00e8*/ 	.word	0xffffffff


	//   ....[10]....
        /*00ec*/ 	.word	0xffffffff


	//   ....[11]....
        /*00f0*/ 	.word	0xffffffff


	//   ....[12]....
        /*00f4*/ 	.word	0xffffffff


	//   ....[13]....
        /*00f8*/ 	.word	0xffffffff


	//----- nvinfo : EIATTR_COOP_GROUP_INSTR_OFFSETS
	.align		4
.L_53:
        /*00fc*/ 	.byte	0x04, 0x28
        /*00fe*/ 	.short	(.L_55 - .L_54)


	//   ....[0]....
.L_54:
        /*0100*/ 	.word	0x00000030


	//   ....[1]....
        /*0104*/ 	.word	0x00000470


	//   ....[2]....
        /*0108*/ 	.word	0x00000730


	//   ....[3]....
        /*010c*/ 	.word	0x00000b70


	//   ....[4]....
        /*0110*/ 	.word	0x00000c20


	//   ....[5]....
        /*0114*/ 	.word	0x00000cd0


	//   ....[6]....
        /*0118*/ 	.word	0x000012c0


	//   ....[7]....
        /*011c*/ 	.word	0x000012e0


	//   ....[8]....
        /*0120*/ 	.word	0x00001300


	//   ....[9]....
        /*0124*/ 	.word	0x00001550


	//   ....[10]....
        /*0128*/ 	.word	0x00001580


	//   ....[11]....
        /*012c*/ 	.word	0x000015c0


	//   ....[12]....
        /*0130*/ 	.word	0x00003e60


	//   ....[13]....
        /*0134*/ 	.word	0x00004020


	//----- nvinfo : EIATTR_VRC_CTA_INIT_COUNT
	.align		4
.L_55:
        /*0138*/ 	.byte	0x02, 0x4a
        /*013a*/ 	.byte	0x80
	.zero		1


	//----- nvinfo : EIATTR_MBARRIER_INSTR_OFFSETS
	.align		4
        /*013c*/ 	.byte	0x04, 0x39
        /*013e*/ 	.short	(.L_57 - .L_56)


	//   ....[0]....
.L_56:
        /*0140*/ 	.word	0x00000330
        /*0144*/ 	.word	0x000000ff
        /*0148*/ 	.word	0x00031800
        /*014c*/ 	.short	0x0100
        /*014e*/ 	.byte	0x05
	.zero		1


	//   ....[1]....
        /*0150*/ 	.word	0x00000340
        /*0154*/ 	.word	0x000000ff
        /*0158*/ 	.word	0x00031820
        /*015c*/ 	.short	0x0100
        /*015e*/ 	.byte	0x05
	.zero		1


	//   ....[2]....
        /*0160*/ 	.word	0x00000350
        /*0164*/ 	.word	0x000000ff
        /*0168*/ 	.word	0x00031840
        /*016c*/ 	.short	0x0100
        /*016e*/ 	.byte	0x05
	.zero		1


	//   ....[3]....
        /*0170*/ 	.word	0x00000360
        /*0174*/ 	.word	0x000000ff
        /*0178*/ 	.word	0x00031808
        /*017c*/ 	.short	0x0100
        /*017e*/ 	.byte	0x05
	.zero		1


	//   ....[4]....
        /*0180*/ 	.word	0x00000370
        /*0184*/ 	.word	0x000000ff
        /*0188*/ 	.word	0x00031828
        /*018c*/ 	.short	0x0100
        /*018e*/ 	.byte	0x05
	.zero		1


	//   ....[5]....
        /*0190*/ 	.word	0x00000380
        /*0194*/ 	.word	0x000000ff
        /*0198*/ 	.word	0x00031848
        /*019c*/ 	.short	0x0100
        /*019e*/ 	.byte	0x05
	.zero		1


	//   ....[6]....
        /*01a0*/ 	.word	0x00000390
        /*01a4*/ 	.word	0x000000ff
        /*01a8*/ 	.word	0x00031810
        /*01ac*/ 	.short	0x0100
        /*01ae*/ 	.byte	0x05
	.zero		1


	//   ....[7]....
        /*01b0*/ 	.word	0x000003a0
        /*01b4*/ 	.word	0x000000ff
        /*01b8*/ 	.word	0x00031830
        /*01bc*/ 	.short	0x0100
        /*01be*/ 	.byte	0x05
	.zero		1


	//   ....[8]....
        /*01c0*/ 	.word	0x000003b0
        /*01c4*/ 	.word	0x000000ff
        /*01c8*/ 	.word	0x00031850
        /*01cc*/ 	.short	0x0100
        /*01ce*/ 	.byte	0x05
	.zero		1


	//   ....[9]....
        /*01d0*/ 	.word	0x000003c0
        /*01d4*/ 	.word	0x000000ff
        /*01d8*/ 	.word	0x00031818
        /*01dc*/ 	.short	0x0100
        /*01de*/ 	.byte	0x05
	.zero		1


	//   ....[10]....
        /*01e0*/ 	.word	0x000003d0
        /*01e4*/ 	.word	0x000000ff
        /*01e8*/ 	.word	0x00031838
        /*01ec*/ 	.short	0x0100
        /*01ee*/ 	.byte	0x05
	.zero		1


	//   ....[11]....
        /*01f0*/ 	.word	0x000003e0
        /*01f4*/ 	.word	0x000000ff
        /*01f8*/ 	.word	0x00031858
        /*01fc*/ 	.short	0x0100
        /*01fe*/ 	.byte	0x05
	.zero		1


	//   ....[12]....
        /*0200*/ 	.word	0x000003f0
        /*0204*/ 	.word	0x000000ff
        /*0208*/ 	.word	0x00031860
        /*020c*/ 	.short	0x0100
        /*020e*/ 	.byte	0x05
	.zero		1


	//   ....[13]....
        /*0210*/ 	.word	0x00000400
        /*0214*/ 	.word	0x000000ff
        /*0218*/ 	.word	0x00031870
        /*021c*/ 	.short	0x0100
        /*021e*/ 	.byte	0x05
	.zero		1


	//   ....[14]....
        /*0220*/ 	.word	0x00000410
        /*0224*/ 	.word	0x000000ff
        /*0228*/ 	.word	0x00031868
        /*022c*/ 	.short	0x0100
        /*022e*/ 	.byte	0x05
	.zero		1


	//   ....[15]....
        /*0230*/ 	.word	0x00000420
        /*0234*/ 	.word	0x000000ff
        /*0238*/ 	.word	0x00031878
        /*023c*/ 	.short	0x0100
        /*023e*/ 	.byte	0x05
	.zero		1


	//   ....[16]....
        /*0240*/ 	.word	0x00000a20
        /*0244*/ 	.word	0x00000002
        /*0248*/ 	.word	0x00031800
        /*024c*/ 	.short	0x010a
        /*024e*/ 	.byte	0xff
	.zero		1


	//   ....[17]....
        /*0250*/ 	.word	0x00000db0
        /*0254*/ 	.word	0x00000002
        /*0258*/ 	.word	0x00000000
        /*025c*/ 	.short	0x0101
        /*025e*/ 	.byte	0xff
	.zero		1


	//   ....[18]....
        /*0260*/ 	.word	0x000010d0
        /*0264*/ 	.word	0x00000000
        /*0268*/ 	.word	0x00031870
        /*026c*/ 	.short	0x010a
        /*026e*/ 	.byte	0x08
	.zero		1


	//   ....[19]....
        /*0270*/ 	.word	0x00001150
        /*0274*/ 	.word	0x000000ff
        /*0278*/ 	.word	0x00031840
        /*027c*/ 	.short	0x010a
        /*027e*/ 	.byte	0x0a
	.zero		1


	//   ....[20]....
        /*0280*/ 	.word	0x00001520
        /*0284*/ 	.word	0x000000ff
        /*0288*/ 	.word	0x00031840
        /*028c*/ 	.short	0x010a
        /*028e*/ 	.byte	0x0d
	.zero		1


	//   ....[21]....
        /*0290*/ 	.word	0x00001af0
        /*0294*/ 	.word	0x00000003
        /*0298*/ 	.word	0x00031820
        /*029c*/ 	.short	0x010a
        /*029e*/ 	.byte	0xff
	.zero		1


	//   ....[22]....
        /*02a0*/ 	.word	0x00001d90
        /*02a4*/ 	.word	0x00000003
        /*02a8*/ 	.word	0x00031828
        /*02ac*/ 	.short	0x010a
        /*02ae*/ 	.byte	0xff
	.zero		1


	//   ....[23]....
        /*02b0*/ 	.word	0x00001ef0
        /*02b4*/ 	.word	0x00000003
        /*02b8*/ 	.word	0x00031830
        /*02bc*/ 	.short	0x010a
        /*02be*/ 	.byte	0xff
	.zero		1


	//   ....[24]....
        /*02c0*/ 	.word	0x00002040
        /*02c4*/ 	.word	0x00000003
        /*02c8*/ 	.word	0x00031838
        /*02cc*/ 	.short	0x010a
        /*02ce*/ 	.byte	0xff
	.zero		1


	//   ....[25]....
        /*02d0*/ 	.word	0x00002520
        /*02d4*/ 	.word	0x00000002
        /*02d8*/ 	.word	0x00031860
        /*02dc*/ 	.short	0x010a
        /*02de*/ 	.byte	0xff
	.zero		1


	//   ....[26]....
        /*02e0*/ 	.word	0x00003ce0
        /*02e4*/ 	.word	0x00000002
        /*02e8*/ 	.word	0x00000000
        /*02ec*/ 	.short	0x0101
        /*02ee*/ 	.byte	0xff
	.zero		1


	//   ....[27]....
        /*02f0*/ 	.word	0x00004050
        /*02f4*/ 	.word	0x00000002
        /*02f8*/ 	.word	0x00031800
        /*02fc*/ 	.short	0x010a
        /*02fe*/ 	.byte	0xff
	.zero		1


	//   ....[28]....
        /*0300*/ 	.word	0x000040d0
        /*0304*/ 	.word	0x00000000
        /*0308*/ 	.word	0x00031870
        /*030c*/ 	.short	0x010a
        /*030e*/ 	.byte	0xff
	.zero		1


	//   ....[29]....
        /*0310*/ 	.word	0x00004140
        /*0314*/ 	.word	0x00000002
        /*0318*/ 	.word	0x00031840
        /*031c*/ 	.short	0x010a
        /*031e*/ 	.byte	0xff
	.zero		1


	//   ....[30]....
        /*0320*/ 	.word	0x000041b0
        /*0324*/ 	.word	0x00000002
        /*0328*/ 	.word	0x00031840
        /*032c*/ 	.short	0x010a
        /*032e*/ 	.byte	0xff
	.zero		1


	//   ....[31]....
        /*0330*/ 	.word	0x00004220
        /*0334*/ 	.word	0x00000003
        /*0338*/ 	.word	0x00031820
        /*033c*/ 	.short	0x010a
        /*033e*/ 	.byte	0xff
	.zero		1


	//   ....[32]....
        /*0340*/ 	.word	0x00004280
        /*0344*/ 	.word	0x00000003
        /*0348*/ 	.word	0x00031828
        /*034c*/ 	.short	0x010a
        /*034e*/ 	.byte	0xff
	.zero		1


	//   ....[33]....
        /*0350*/ 	.word	0x000042e0
        /*0354*/ 	.word	0x00000003
        /*0358*/ 	.word	0x00031830
        /*035c*/ 	.short	0x010a
        /*035e*/ 	.byte	0xff
	.zero		1


	//   ....[34]....
        /*0360*/ 	.word	0x00004350
        /*0364*/ 	.word	0x00000003
        /*0368*/ 	.word	0x00031838
        /*036c*/ 	.short	0x010a
        /*036e*/ 	.byte	0xff
	.zero		1


	//   ....[35]....
        /*0370*/ 	.word	0x000043b0
        /*0374*/ 	.word	0x00000002
        /*0378*/ 	.word	0x00031860
        /*037c*/ 	.short	0x010a
        /*037e*/ 	.byte	0xff
	.zero		1


	//----- nvinfo : EIATTR_NUM_MBARRIERS
	.align		4
.L_57:
        /*0380*/ 	.byte	0x03, 0x38
        /*0382*/ 	.short	0x0010


	//----- nvinfo : EIATTR_EXIT_INSTR_OFFSETS
	.align		4
        /*0384*/ 	.byte	0x04, 0x1c
        /*0386*/ 	.short	(.L_59 - .L_58)


	//   ....[0]....
.L_58:
        /*0388*/ 	.word	0x00000830


	//   ....[1]....
        /*038c*/ 	.word	0x00000e10


	//   ....[2]....
        /*0390*/ 	.word	0x00000ef0


	//   ....[3]....
        /*0394*/ 	.word	0x00001840


	//   ....[4]....
        /*0398*/ 	.word	0x000018b0


	//   ....[5]....
        /*039c*/ 	.word	0x000021d0


	//   ....[6]....
        /*03a0*/ 	.word	0x00002230


	//   ....[7]....
        /*03a4*/ 	.word	0x00003e40


	//   ....[8]....
        /*03a8*/ 	.word	0x00004030


	//----- nvinfo : EIATTR_MAX_THREADS
	.align		4
.L_59:
        /*03ac*/ 	.byte	0x04, 0x05
        /*03ae*/ 	.short	(.L_61 - .L_60)
.L_60:
        /*03b0*/ 	.word	0x00000100
        /*03b4*/ 	.word	0x00000001
        /*03b8*/ 	.word	0x00000001


	//----- nvinfo : EIATTR_CRS_STACK_SIZE
	.align		4
.L_61:
        /*03bc*/ 	.byte	0x04, 0x1e
        /*03be*/ 	.short	(.L_63 - .L_62)
.L_62:
        /*03c0*/ 	.word	0x00000000


	//----- nvinfo : EIATTR_CBANK_PARAM_SIZE
	.align		4
.L_63:
        /*03c4*/ 	.byte	0x03, 0x19
        /*03c6*/ 	.short	0x02c0


	//----- nvinfo : EIATTR_PARAM_CBANK
	.align		4
        /*03c8*/ 	.byte	0x04, 0x0a
        /*03ca*/ 	.short	(.L_65 - .L_64)
	.align		4
.L_64:
        /*03cc*/ 	.word	index@(.nv.constant0._ZN9deep_gemm24sm100_fp8_gemm_1d1d_implILN4cute4UMMA5MajorE0ELS3_0ELj0ELj4096ELj7168ELj128ELj224ELj128ELj1ELj128ELj128ELj64ELj4ELj128ELj128ELj1ELb0ELj144ELNS_8GemmTypeE0ELb0EN7cutlass10bfloat16_tENS_16EpilogueIdentityEEEvPijjj14CUtensorMap_stS9_S9_S9_S9_)
        /*03d0*/ 	.short	0x0380
        /*03d2*/ 	.short	0x02c0


	//----- nvinfo : EIATTR_SW_WAR
	.align		4
.L_65:
        /*03d4*/ 	.byte	0x04, 0x36
        /*03d6*/ 	.short	(.L_67 - .L_66)
.L_66:
        /*03d8*/ 	.word	0x00000008
.L_67:


//--------------------- .nv.compat                --------------------------
	.section	.nv.compat,"",@"SHT_CUDA_COMPAT_INFO"
	.align	4
        /*0000*/ 	.byte	0x02, 0x02, 0x02, 0x00, 0x02, 0x05, 0x05, 0x00, 0x02, 0x03, 0x01, 0x00, 0x02, 0x06, 0x01, 0x00


//--------------------- .nv.callgraph             --------------------------
	.section	.nv.callgraph,"",@"SHT_CUDA_CALLGRAPH"
	.align	4
	.sectionentsize	8
	.align		4
        /*0000*/ 	.word	0x00000000
	.align		4
        /*0004*/ 	.word	0xffffffff
	.align		4
        /*0008*/ 	.word	0x00000000
	.align		4
        /*000c*/ 	.word	0xfffffffe
	.align		4
        /*0010*/ 	.word	0x00000000
	.align		4
        /*0014*/ 	.word	0xfffffffd
	.align		4
        /*0018*/ 	.word	0x00000000
	.align		4
        /*001c*/ 	.word	0xfffffffc


//--------------------- .nv.constant4             --------------------------
	.section	.nv.constant4,"a",@progbits
	.align	8
	.align		8
.nv.constant4:
        /*0000*/ 	.dword	_ZN47_INTERNAL_009eaa30_9_kernel_cu_8e72b46e_28962474cuda3std3__45__cpo5beginE
	.align		8
        /*0008*/ 	.dword	_ZN47_INTERNAL_009eaa30_9_kernel_cu_8e72b46e_28962474cuda3std3__45__cpo3endE
	.align		8
        /*0010*/ 	.dword	_ZN47_INTERNAL_009eaa30_9_kernel_cu_8e72b46e_28962474cuda3std3__45__cpo6cbeginE
	.align		8
        /*0018*/ 	.dword	_ZN47_INTERNAL_009eaa30_9_kernel_cu_8e72b46e_28962474cuda3std3__45__cpo4cendE
	.align		8
        /*0020*/ 	.dword	_ZN47_INTERNAL_009eaa30_9_kernel_cu_8e72b46e_28962474cuda3std3__449_GLOBAL__N__009eaa30_9_kernel_cu_8e72b46e_28962476ignoreE
	.align		8
        /*0028*/ 	.dword	_ZN47_INTERNAL_009eaa30_9_kernel_cu_8e72b46e_28962474cuda3std3__419piecewise_constructE
	.align		8
        /*0030*/ 	.dword	_ZN47_INTERNAL_009eaa30_9_kernel_cu_8e72b46e_28962474cuda3std3__48in_placeE
	.align		8
        /*0038*/ 	.dword	_ZN47_INTERNAL_009eaa30_9_kernel_cu_8e72b46e_28962474cuda3std6ranges3__45__cpo4swapE
	.align		8
        /*0040*/ 	.dword	_ZN47_INTERNAL_009eaa30_9_kernel_cu_8e72b46e_28962474cuda3std6ranges3__45__cpo9iter_moveE
	.align		8
        /*0048*/ 	.dword	_ZN47_INTERNAL_009eaa30_9_kernel_cu_8e72b46e_28962474cute7productE
	.align		8
        /*0050*/ 	.dword	_ZN47_INTERNAL_009eaa30_9_kernel_cu_8e72b46e_28962474cute1_E


//--------------------- .text._ZN9deep_gemm24sm100_fp8_gemm_1d1d_implILN4cute4UMMA5MajorE0ELS3_0ELj0ELj4096ELj7168ELj128ELj224ELj128ELj1ELj128ELj128ELj64ELj4ELj128ELj128ELj1ELb0ELj144ELNS_8GemmTypeE0ELb0EN7cutlass10bfloat16_tENS_16EpilogueIdentityEEEvPijjj14CUtensorMap_stS9_S9_S9_S9_ --------------------------
	.section	.text._ZN9deep_gemm24sm100_fp8_gemm_1d1d_implILN4cute4UMMA5MajorE0ELS3_0ELj0ELj4096ELj7168ELj128ELj224ELj128ELj1ELj128ELj128ELj64ELj4ELj128ELj128ELj1ELb0ELj144ELNS_8GemmTypeE0ELb0EN7cutlass10bfloat16_tENS_16EpilogueIdentityEEEvPijjj14CUtensorMap_stS9_S9_S9_S9_,"ax",@progbits
	.align	128
        .global         _ZN9deep_gemm24sm100_fp8_gemm_1d1d_implILN4cute4UMMA5MajorE0ELS3_0ELj0ELj4096ELj7168ELj128ELj224ELj128ELj1ELj128ELj128ELj64ELj4ELj128ELj128ELj1ELb0ELj144ELNS_8GemmTypeE0ELb0EN7cutlass10bfloat16_tENS_16EpilogueIdentityEEEvPijjj14CUtensorMap_stS9_S9_S9_S9_
        .type           _ZN9deep_gemm24sm100_fp8_gemm_1d1d_implILN4cute4UMMA5MajorE0ELS3_0ELj0ELj4096ELj7168ELj128ELj224ELj128ELj1ELj128ELj128ELj64ELj4ELj128ELj128ELj1ELb0ELj144ELNS_8GemmTypeE0ELb0EN7cutlass10bfloat16_tENS_16EpilogueIdentityEEEvPijjj14CUtensorMap_stS9_S9_S9_S9_,@function
        .size           _ZN9deep_gemm24sm100_fp8_gemm_1d1d_implILN4cute4UMMA5MajorE0ELS3_0ELj0ELj4096ELj7168ELj128ELj224ELj128ELj1ELj128ELj128ELj64ELj4ELj128ELj128ELj1ELb0ELj144ELNS_8GemmTypeE0ELb0EN7cutlass10bfloat16_tENS_16EpilogueIdentityEEEvPijjj14CUtensorMap_stS9_S9_S9_S9_,(.L_x_81 - _ZN9deep_gemm24sm100_fp8_gemm_1d1d_implILN4cute4UMMA5MajorE0ELS3_0ELj0ELj4096ELj7168ELj128ELj224ELj128ELj1ELj128ELj128ELj64ELj4ELj128ELj128ELj1ELb0ELj144ELNS_8GemmTypeE0ELb0EN7cutlass10bfloat16_tENS_16EpilogueIdentityEEEvPijjj14CUtensorMap_stS9_S9_S9_S9_)
        .other          _ZN9deep_gemm24sm100_fp8_gemm_1d1d_implILN4cute4UMMA5MajorE0ELS3_0ELj0ELj4096ELj7168ELj128ELj224ELj128ELj1ELj128ELj128ELj64ELj4ELj128ELj128ELj1ELb0ELj144ELNS_8GemmTypeE0ELb0EN7cutlass10bfloat16_tENS_16EpilogueIdentityEEEvPijjj14CUtensorMap_stS9_S9_S9_S9_,@"STO_CUDA_ENTRY STV_DEFAULT"
_ZN9deep_gemm24sm100_fp8_gemm_1d1d_implILN4cute4UMMA5MajorE0ELS3_0ELj0ELj4096ELj7168ELj128ELj224ELj128ELj1ELj128ELj128ELj64ELj4ELj128ELj128ELj1ELb0ELj144ELNS_8GemmTypeE0ELb0EN7cutlass10bfloat16_tENS_16EpilogueIdentityEEEvPijjj14CUtensorMap_stS9_S9_S9_S9_:
.text._ZN9deep_gemm24sm100_fp8_gemm_1d1d_implILN4cute4UMMA5MajorE0ELS3_0ELj0ELj4096ELj7168ELj128ELj224ELj128ELj1ELj128ELj128ELj64ELj4ELj128ELj128ELj1ELb0ELj144ELNS_8GemmTypeE0ELb0EN7cutlass10bfloat16_tENS_16EpilogueIdentityEEEvPijjj14CUtensorMap_stS9_S9_S9_S9_:
[----:B------:R-:W1:Y:S01]  /*0000*/  LDC R1, c[0x0][0x37c] ;  /* 0x0000df00ff017b82 */ /* 0x000e620000000800 */
[----:B------:R-:W2:Y:S02]  /*0010*/  S2R R0, SR_TID.X ;  /* 0x0000000000007919 */ /* 0x000ea40000002100 */
[----:B--2---:R-:W-:-:S05]  /*0020*/  SHF.R.U32.HI R0, RZ, 0x5, R0 ;  /* 0x00000005ff007819 */ /* 0x004fca0000011600 */
[----:B------:R-:W2:Y:S02]  /*0030*/  SHFL.IDX PT, R3, R0, RZ, 0x1f ;  /* 0x00001fff00037589 */ /* 0x000ea400000e0000 */
[----:B--2---:R-:W-:-:S13]  /*0040*/  ISETP.NE.AND P0, PT, R3, 0x2, PT ;  /* 0x000000020300780c */ /* 0x004fda0003f05270 */
[----:B-1----:R-:W-:Y:S05]  /*0050*/  @!P0 BRA `(.L_x_0) ;  /* 0x0000000400008947 */ /* 0x002fea0003800000 */
[----:B------:R-:W-:-:S13]  /*0060*/  ISETP.NE.AND P0, PT, R3, 0x1, PT ;  /* 0x000000010300780c */ /* 0x000fda0003f05270 */
[----:B------:R-:W-:Y:S05]  /*0070*/  @!P0 BRA `(.L_x_1) ;  /* 0x0000000000608947 */ /* 0x000fea0003800000 */
[----:B------:R-:W-:-:S13]  /*0080*/  ISETP.NE.AND P0, PT, R3, RZ, PT ;  /* 0x000000ff0300720c */ /* 0x000fda0003f05270 */
[----:B------:R-:W-:Y:S05]  /*0090*/  @P0 BRA `(.L_x_2) ;  /* 0x0000000400a80947 */ /* 0x000fea0003800000 */
[----:B------:R-:W-:Y:S01]  /*00a0*/  ELECT P0, URZ, PT ;  /* 0x0000000000ff782f */ /* 0x000fe20003800000 */
[----:B------:R-:W-:-:S12]  /*00b0*/  BSSY.RECONVERGENT B0, `(.L_x_3) ;  /* 0x0000013000007945 */ /* 0x000fd80003800200 */
[----:B------:R-:W-:Y:S05]  /*00c0*/  @!P0 BRA `(.L_x_4) ;  /* 0x0000000000448947 */ /* 0x000fea0003800000 */
[----:B------:R-:W1:Y:S02]  /*00d0*/  LDCU.64 UR4, c[0x0][0x348] ;  /* 0x00006900ff0477ac */ /* 0x000e640008000a00 */
[----:B-1----:R-:W-:Y:S02]  /*00e0*/  UIADD3 UR12, UP4, UPT, UR4, 0x40, URZ ;  /* 0x00000040040c7890 */ /* 0x002fe4000ff9e0ff */
[----:B------:R-:W-:Y:S02]  /*00f0*/  UIADD3 UR10, UP3, UPT, UR4, 0xc0, URZ ;  /* 0x000000c0040a7890 */ /* 0x000fe4000ff7e0ff */
[----:B------:R-:W-:Y:S02]  /*0100*/  UIADD3 UR8, UP2, UPT, UR4, 0x140, URZ ;  /* 0x0000014004087890 */ /* 0x000fe4000ff5e0ff */
[----:B------:R-:W-:Y:S02]  /*0110*/  UIADD3 UR6, UP1, UPT, UR4, 0x1c0, URZ ;  /* 0x000001c004067890 */ /* 0x000fe4000ff3e0ff */
[----:B------:R-:W-:-:S02]  /*0120*/  UIADD3 UR4, UP0, UPT, UR4, 0x240, URZ ;  /* 0x0000024004047890 */ /* 0x000fc4000ff1e0ff */
[----:B------:R-:W-:Y:S02]  /*0130*/  UIADD3.X UR13, UPT, UPT, URZ, UR5, URZ, UP4, !UPT ;  /* 0x00000005ff0d7290 */ /* 0x000fe4000a7fe4ff */
[----:B------:R-:W-:Y:S02]  /*0140*/  UIADD3.X UR11, UPT, UPT, URZ, UR5, URZ, UP3, !UPT ;  /* 0x00000005ff0b7290 */ /* 0x000fe40009ffe4ff */
[----:B------:R-:W-:Y:S02]  /*0150*/  UIADD3.X UR9, UPT, UPT, URZ, UR5, URZ, UP2, !UPT ;  /* 0x00000005ff097290 */ /* 0x000fe400097fe4ff */
[----:B------:R-:W-:Y:S02]  /*0160*/  UIADD3.X UR7, UPT, UPT, URZ, UR5, URZ, UP1, !UPT ;  /* 0x00000005ff077290 */ /* 0x000fe40008ffe4ff */
[----:B------:R-:W-:Y:S01]  /*0170*/  UIADD3.X UR5, UPT, UPT, URZ, UR5, URZ, UP0, !UPT ;  /* 0x00000005ff057290 */ /* 0x000fe200087fe4ff */
[----:B------:R1:W-:Y:S02]  /*0180*/  UTMACCTL.PF [UR12] ;  /* 0x000000000c0079b9 */ /* 0x0003e40008040000 */
[----:B------:R1:W-:Y:S02]  /*0190*/  UTMACCTL.PF [UR10] ;  /* 0x000000000a0079b9 */ /* 0x0003e40008040000 */
[----:B------:R1:W-:Y:S02]  /*01a0*/  UTMACCTL.PF [UR8] ;  /* 0x00000000080079b9 */ /* 0x0003e40008040000 */
[----:B------:R1:W-:Y:S02]  /*01b0*/  UTMACCTL.PF [UR6] ;  /* 0x00000000060079b9 */ /* 0x0003e40008040000 */
[----:B------:R1:W-:Y:S02]  /*01c0*/  UTMACCTL.PF [UR4] ;  /* 0x00000000040079b9 */ /* 0x0003e40008040000 */
[----:B-1----:R-:W-:Y:S01]  /*01d0*/  NOP ;  /* 0x0000000000007918 */ /* 0x002fe20000000000 */
.L_x_4:
[----:B------:R-:W-:Y:S05]  /*01e0*/  BSYNC.RECONVERGENT B0 ;  /* 0x0000000000007941 */ /* 0x000fea0003800200 */
.L_x_3:
[----:B------:R-:W-:Y:S05]  /*01f0*/  BRA `(.L_x_2) ;  /* 0x0000000400507947 */ /* 0x000fea0003800000 */
.L_x_1:
[----:B------:R-:W-:Y:S01]  /*0200*/  ELECT P0, URZ, PT ;  /* 0x0000000000ff782f */ /* 0x000fe20003800000 */
[----:B------:R-:W-:-:S12]  /*0210*/  BSSY.RECONVERGENT B0, `(.L_x_5) ;  /* 0x0000023000007945 */ /* 0x000fd80003800200 */
[----:B------:R-:W-:Y:S05]  /*0220*/  @!P0 BRA `(.L_x_6) ;  /* 0x0000000000848947 */ /* 0x000fea0003800000 */
[----:B------:R-:W1:Y:S01]  /*0230*/  S2UR UR5, SR_CgaCtaId ;  /* 0x00000000000579c3 */ /* 0x000e620000008800 */
[----:B------:R-:W-:Y:S01]  /*0240*/  UMOV UR7, 0x400 ;  /* 0x0000040000077882 */ /* 0x000fe20000000000 */
[----:B------:R-:W-:Y:S01]  /*0250*/  UMOV UR6, 0x1 ;  /* 0x0000000100067882 */ /* 0x000fe20000000000 */
[----:B------:R-:W-:Y:S02]  /*0260*/  UMOV UR4, 0x20 ;  /* 0x0000002000047882 */ /* 0x000fe40000000000 */
[----:B------:R-:W-:-:S04]  /*0270*/  UIADD3 UR8, UPT, UPT, -UR4, 0x100000, URZ ;  /* 0x0010000004087890 */ /* 0x000fc8000fffe1ff */
[----:B------:R-:W-:Y:S02]  /*0280*/  USHF.L.U32 UR9, UR8, 0xb, URZ ;  /* 0x0000000b08097899 */ /* 0x000fe400080006ff */
[----:B------:R-:W-:Y:S01]  /*0290*/  USHF.L.U32 UR8, UR8, 0x1, URZ ;  /* 0x0000000108087899 */ /* 0x000fe200080006ff */
[----:B------:R-:W-:Y:S02]  /*02a0*/  UMOV UR4, 0x80 ;  /* 0x0000008000047882 */ /* 0x000fe40000000000 */
[----:B------:R-:W-:-:S04]  /*02b0*/  UIADD3 UR10, UPT, UPT, -UR4, 0x100000, URZ ;  /* 0x00100000040a7890 */ /* 0x000fc8000fffe1ff */
[----:B------:R-:W-:Y:S02]  /*02c0*/  USHF.L.U32 UR11, UR10, 0xb, URZ ;  /* 0x0000000b0a0b7899 */ /* 0x000fe400080006ff */
[----:B------:R-:W-:Y:S02]  /*02d0*/  USHF.L.U32 UR10, UR10, 0x1, URZ ;  /* 0x000000010a0a7899 */ /* 0x000fe400080006ff */
[----:B-1----:R-:W-:Y:S02]  /*02e0*/  ULEA UR5, UR5, UR7, 0x18 ;  /* 0x0000000705057291 */ /* 0x002fe4000f8ec0ff */
[----:B------:R-:W-:-:S04]  /*02f0*/  UIADD3 UR6, UPT, UPT, -UR6, 0x100000, URZ ;  /* 0x0010000006067890 */ /* 0x000fc8000fffe1ff */
[----:B------:R-:W-:Y:S02]  /*0300*/  USHF.L.U32 UR7, UR6, 0xb, URZ ;  /* 0x0000000b06077899 */ /* 0x000fe400080006ff */
[----:B------:R-:W-:Y:S01]  /*0310*/  USHF.L.U32 UR6, UR6, 0x1, URZ ;  /* 0x0000000106067899 */ /* 0x000fe200080006ff */
[----:B------:R-:W1:Y:S11]  /*0320*/  FENCE.VIEW.ASYNC.S ;  /* 0x00000000000073c6 */ /* 0x000e760000000000 */
[----:B-1----:R1:W2:Y:S01]  /*0330*/  SYNCS.EXCH.64 URZ, [UR5+0x31800], UR6 ;  /* 0x0318000605ff75b2 */ /* 0x0022a20008000100 */
[----:B------:R1:W3:Y:S01]  /*0340*/  SYNCS.EXCH.64 URZ, [UR5+0x31820], UR6 ;  /* 0x0318200605ff75b2 */ /* 0x0002e20008000100 */
[----:B------:R1:W4:Y:S01]  /*0350*/  SYNCS.EXCH.64 URZ, [UR5+0x31840], UR8 ;  /* 0x0318400805ff75b2 */ /* 0x0003220008000100 */
[----:B------:R1:W5:Y:S01]  /*0360*/  SYNCS.EXCH.64 URZ, [UR5+0x31808], UR6 ;  /* 0x0318080605ff75b2 */ /* 0x0003620008000100 */
[----:B------:R1:W1:Y:S01]  /*0370*/  SYNCS.EXCH.64 URZ, [UR5+0x31828], UR6 ;  /* 0x0318280605ff75b2 */ /* 0x0002620008000100 */
        /* <DEDUP_REMOVED lines=11> */
[----:B------:R-:W-:Y:S01]  /*0430*/  NOP ;  /* 0x0000000000007918 */ /* 0x000fe20000000000 */
.L_x_6:
[----:B-1----:R-:W-:Y:S05]  /*0440*/  BSYNC.RECONVERGENT B0 ;  /* 0x0000000000007941 */ /* 0x002fea0003800200 */
.L_x_5:
[----:B------:R-:W-:Y:S05]  /*0450*/  BRA `(.L_x_2) ;  /* 0x0000000000b87947 */ /* 0x000fea0003800000 */
.L_x_0:
[----:B------:R-:W1:Y:S01]  /*0460*/  S2UR UR6, SR_CgaCtaId ;  /* 0x00000000000679c3 */ /* 0x000e620000008800 */
[----:B------:R-:W-:Y:S01]  /*0470*/  NOP ;  /* 0x0000000000007918 */ /* 0x000fe20000000000 */
[----:B------:R-:W-:Y:S01]  /*0480*/  UMOV UR4, 0x40 ;  /* 0x0000004000047882 */ /* 0x000fe20000000000 */
[----:B------:R-:W-:Y:S01]  /*0490*/  UMOV UR5, 0x400 ;  /* 0x0000040000057882 */ /* 0x000fe20000000000 */
[----:B-1----:R-:W-:Y:S02]  /*04a0*/  ULEA UR4, UR6, UR4, 0x18 ;  /* 0x0000000406047291 */ /* 0x002fe4000f8ec0ff */
[----:B------:R-:W-:-:S07]  /*04b0*/  ULEA UR5, UR6, UR5, 0x18 ;  /* 0x0000000506057291 */ /* 0x000fce000f8ec0ff */
[----:B------:R-:W1:Y:S02]  /*04c0*/  LDS.U8 R0, [UR4] ;  /* 0x00000004ff007984 */ /* 0x000e640008000000 */
[----:B-1----:R-:W-:-:S13]  /*04d0*/  ISETP.NE.AND P0, PT, R0, RZ, PT ;  /* 0x000000ff0000720c */ /* 0x002fda0003f05270 */
[----:B------:R-:W-:Y:S05]  /*04e0*/  @P0 BRA `(.L_x_7) ;  /* 0x00000000007c0947 */ /* 0x000fea0003800000 */
[----:B------:R-:W-:-:S13]  /*04f0*/  ELECT P0, URZ, PT ;  /* 0x0000000000ff782f */ /* 0x000fda0003800000 */
[----:B------:R-:W-:Y:S05]  /*0500*/  @!P0 BRA `(.L_x_8) ;  /* 0x0000000000848947 */ /* 0x000fea0003800000 */
[----:B------:R-:W-:Y:S01]  /*0510*/  UMOV UR4, 0x10 ;  /* 0x0000001000047882 */ /* 0x000fe20000000000 */
[----:B------:R-:W-:-:S04]  /*0520*/  IMAD.MOV.U32 R2, RZ, RZ, 0xffff ;  /* 0x0000ffffff027424 */ /* 0x000fc800078e00ff */
[----:B------:R-:W-:Y:S04]  /*0530*/  DEPBAR.LE SB1, 0x36 ;  /* 0x00009d800000791a */ /* 0x000fe80000000000 */
[----:B------:R-:W1:Y:S02]  /*0540*/  UTCATOMSWS.FIND_AND_SET.ALIGN UP0, UR4, UR4 ;  /* 0x00000004000475e3 */ /* 0x000e640008000800 */
[----:B-1----:R-:W-:Y:S01]  /*0550*/  PLOP3.LUT P0, PT, PT, PT, UP0, 0x80, 0x8 ;  /* 0x000000000008781c */ /* 0x002fe20003f0f008 */
[----:B------:R-:W-:-:S03]  /*0560*/  IMAD.U32 R7, RZ, RZ, UR4 ;  /* 0x00000004ff077e24 */ /* 0x000fc6000f8e00ff */
[----:B------:R-:W-:-:S04]  /*0570*/  SEL R0, RZ, 0xffffffff, !P0 ;  /* 0xffffffffff007807 */ /* 0x000fc80004000000 */
[----:B------:R-:W-:Y:S01]  /*0580*/  ISETP.NE.AND P0, PT, R0, RZ, PT ;  /* 0x000000ff0000720c */ /* 0x000fe20003f05270 */
[----:B------:R-:W-:-:S12]  /*0590*/  IMAD.MOV.U32 R0, RZ, RZ, 0x1 ;  /* 0x00000001ff007424 */ /* 0x000fd800078e00ff */
[----:B------:R-:W-:Y:S05]  /*05a0*/  @P0 BRA `(.L_x_9) ;  /* 0x0000000000240947 */ /* 0x000fea0003800000 */
.L_x_10:
[----:B------:R-:W-:Y:S05]  /*05b0*/  NANOSLEEP 0x64 ;  /* 0x000000640000795d */ /* 0x000fea0003800000 */
[----:B------:R-:W-:-:S05]  /*05c0*/  UMOV UR4, 0x10 ;  /* 0x0000001000047882 */ /* 0x000fca0000000000 */
[----:B------:R-:W-:Y:S04]  /*05d0*/  DEPBAR.LE SB1, 0x36 ;  /* 0x00009d800000791a */ /* 0x000fe80000000000 */
[----:B------:R-:W1:Y:S02]  /*05e0*/  UTCATOMSWS.FIND_AND_SET.ALIGN UP0, UR4, UR4 ;  /* 0x00000004000475e3 */ /* 0x000e640008000800 */
[----:B-1----:R-:W-:Y:S01]  /*05f0*/  PLOP3.LUT P0, PT, PT, PT, UP0, 0x80, 0x8 ;  /* 0x000000000008781c */ /* 0x002fe20003f0f008 */
[----:B------:R-:W-:-:S03]  /*0600*/  IMAD.U32 R7, RZ, RZ, UR4 ;  /* 0x00000004ff077e24 */ /* 0x000fc6000f8e00ff */
[----:B------:R-:W-:-:S04]  /*0610*/  SEL R4, RZ, 0xffffffff, !P0 ;  /* 0xffffffffff047807 */ /* 0x000fc80004000000 */
[----:B------:R-:W-:-:S13]  /*0620*/  ISETP.NE.AND P0, PT, R4, RZ, PT ;  /* 0x000000ff0400720c */ /* 0x000fda0003f05270 */
[----:B------:R-:W-:Y:S05]  /*0630*/  @!P0 BRA `(.L_x_10) ;  /* 0xfffffffc00dc8947 */ /* 0x000fea000383ffff */
.L_x_9:
[C---:B------:R-:W-:Y:S01]  /*0640*/  VIADD R5, R7.reuse, 0x10 ;  /* 0x0000001007057836 */ /* 0x040fe20000000000 */
[----:B------:R-:W-:Y:S01]  /*0650*/  UMOV UR4, 0x50 ;  /* 0x0000005000047882 */ /* 0x000fe20000000000 */
[----:B------:R-:W-:Y:S01]  /*0660*/  SHF.L.U32 R2, R2, R7, RZ ;  /* 0x0000000702027219 */ /* 0x000fe200000006ff */
[----:B------:R-:W-:Y:S01]  /*0670*/  ULEA UR4, UR6, UR4, 0x18 ;  /* 0x0000000406047291 */ /* 0x000fe2000f8ec0ff */
[----:B------:R-:W-:Y:S01]  /*0680*/  IMAD.SHL.U32 R7, R7, 0x20, RZ ;  /* 0x0000002007077824 */ /* 0x000fe200078e00ff */
[----:B------:R-:W-:-:S04]  /*0690*/  SHF.L.U32 R5, R0, R5, RZ ;  /* 0x0000000500057219 */ /* 0x000fc800000006ff */
[----:B------:R-:W-:-:S05]  /*06a0*/  LOP3.LUT R2, R5, R2, RZ, 0xfc, !PT ;  /* 0x0000000205027212 */ /* 0x000fca00078efcff */
[----:B------:R1:W-:Y:S04]  /*06b0*/  ATOMS.OR RZ, [UR4], R2 ;  /* 0x00000002ffff798c */ /* 0x0003e8000b000004 */
[----:B------:R1:W-:Y:S01]  /*06c0*/  STS [UR5+0x31880], R7 ;  /* 0x03188007ff007988 */ /* 0x0003e20008000805 */
[----:B------:R-:W-:Y:S05]  /*06d0*/  BRA `(.L_x_8) ;  /* 0x0000000000107947 */ /* 0x000fea0003800000 */
.L_x_7:
[----:B------:R-:W-:Y:S02]  /*06e0*/  MOV R0, 0xffffffff ;  /* 0xffffffff00007802 */ /* 0x000fe40000000f00 */
[----:B------:R-:W-:-:S03]  /*06f0*/  MOV R4, 0x720 ;  /* 0x0000072000047802 */ /* 0x000fc60000000f00 */
[----:B------:R1:W-:Y:S04]  /*0700*/  STS [UR5+0x31880], R0 ;  /* 0x03188000ff007988 */ /* 0x0003e80008000805 */
[----:B-1----:R-:W-:Y:S05]  /*0710*/  CALL.REL.NOINC `($__internal_1_$__cuda_sm10x_tcgen05_guardrail_trap_phase_invalid_during_alloc) ;  /* 0x0000003c00447944 */ /* 0x002fea0003c00000 */
.L_x_8:
[----:B------:R-:W-:Y:S05]  /*0720*/  WARPSYNC.ALL ;  /* 0x0000000000007948 */ /* 0x000fea0003800000 */
[----:B------:R-:W-:Y:S01]  /*0730*/  NOP ;  /* 0x0000000000007918 */ /* 0x000fe20000000000 */
.L_x_2:
[----:B------:R-:W1:Y:S01]  /*0740*/  LDC R0, c[0x0][0x388] ;  /* 0x0000e200ff007b82 */ /* 0x000e620000000800 */
[----:B------:R-:W5:Y:S07]  /*0750*/  S2R R21, SR_LANEID ;  /* 0x0000000000157919 */ /* 0x000f6e0000000000 */
[----:B--2345:R-:W-:Y:S01]  /*0760*/  BAR.SYNC.DEFER_BLOCKING 0x0 ;  /* 0x0000000000007b1d */ /* 0x03cfe20000010000 */
[----:B------:R-:W-:Y:S02]  /*0770*/  ISETP.NE.AND P0, PT, R3, RZ, PT ;  /* 0x000000ff0300720c */ /* 0x000fe40003f05270 */
[----:B-1----:R-:W-:-:S04]  /*0780*/  IADD3 R0, PT, PT, R0, 0x7f, RZ ;  /* 0x0000007f00007810 */ /* 0x002fc80007ffe0ff */
[----:B------:R-:W-:-:S05]  /*0790*/  SHF.R.U32.HI R31, RZ, 0x7, R0 ;  /* 0x00000007ff1f7819 */ /* 0x000fca0000011600 */
[----:B------:R-:W-:Y:S02]  /*07a0*/  IMAD R5, R31, 0x13, RZ ;  /* 0x000000131f057824 */ /* 0x000fe400078e02ff */
[----:B------:R-:W-:Y:S05]  /*07b0*/  @!P0 BRA `(.L_x_11) ;  /* 0x00000010002c8947 */ /* 0x000fea0003800000 */
[----:B------:R-:W-:Y:S01]  /*07c0*/  ISETP.NE.AND P0, PT, R3, 0x1, PT ;  /* 0x000000010300780c */ /* 0x000fe20003f05270 */
[----:B------:R-:W1:-:S12]  /*07d0*/  S2UR UR5, SR_CgaCtaId ;  /* 0x00000000000579c3 */ /* 0x000e580000008800 */
[----:B------:R-:W-:Y:S05]  /*07e0*/  @!P0 BRA `(.L_x_12) ;  /* 0x0000000400948947 */ /* 0x000fea0003800000 */
[----:B------:R-:W-:-:S13]  /*07f0*/  ISETP.NE.AND P0, PT, R3, 0x2, PT ;  /* 0x000000020300780c */ /* 0x000fda0003f05270 */
[----:B------:R-:W-:Y:S05]  /*0800*/  @P0 BRA `(.L_x_13) ;  /* 0x0000001800800947 */ /* 0x000fea0003800000 */
[----:B------:R-:W2:Y:S02]  /*0810*/  S2UR UR4, SR_CTAID.X ;  /* 0x00000000000479c3 */ /* 0x000ea40000002500 */
[----:B--2---:R-:W-:-:S13]  /*0820*/  ISETP.LE.U32.AND P0, PT, R5, UR4, PT ;  /* 0x0000000405007c0c */ /* 0x004fda000bf03070 */
[----:B-1----:R-:W-:Y:S05]  /*0830*/  @P0 EXIT ;  /* 0x000000000000094d */ /* 0x002fea0003800000 */
[--C-:B------:R-:W-:Y:S01]  /*0840*/  SHF.R.U32.HI R20, RZ, 0x3, R21.reuse ;  /* 0x00000003ff147819 */ /* 0x100fe20000011615 */
[----:B------:R-:W-:Y:S01]  /*0850*/  ULOP3.LUT UR4, URZ, UR4, URZ, 0x33, !UPT ;  /* 0x00000004ff047292 */ /* 0x000fe2000f8e33ff */
[----:B------:R-:W-:Y:S02]  /*0860*/  HFMA2 R15, -RZ, RZ, 0, 0 ;  /* 0x00000000ff0f7431 */ /* 0x000fe400000001ff */
[----:B------:R-:W-:Y:S01]  /*0870*/  IMAD.MOV.U32 R16, RZ, RZ, RZ ;  /* 0x000000ffff107224 */ /* 0x000fe200078e00ff */
[C---:B------:R-:W-:Y:S01]  /*0880*/  LOP3.LUT R6, R20.reuse, 0x1, RZ, 0x3c, !PT ;  /* 0x0000000114067812 */ /* 0x040fe200078e3cff */
[C---:B------:R-:W-:Y:S01]  /*0890*/  IMAD.SHL.U32 R0, R20.reuse, 0x20, RZ ;  /* 0x0000002014007824 */ /* 0x040fe200078e00ff */
[C---:B------:R-:W-:Y:S01]  /*08a0*/  LOP3.LUT R18, R20.reuse, 0x2, RZ, 0x3c, !PT ;  /* 0x0000000214127812 */ /* 0x040fe200078e3cff */
[----:B------:R-:W-:Y:S01]  /*08b0*/  VIADD R25, R5, UR4 ;  /* 0x0000000405197c36 */ /* 0x000fe20008000000 */
[----:B------:R-:W-:Y:S01]  /*08c0*/  LOP3.LUT R4, R20, 0x3, RZ, 0x3c, !PT ;  /* 0x0000000314047812 */ /* 0x000fe200078e3cff */
[----:B------:R-:W-:Y:S01]  /*08d0*/  IMAD R20, R21, 0x4, R20 ;  /* 0x0000000415147824 */ /* 0x000fe200078e0214 */
[C---:B------:R-:W-:Y:S01]  /*08e0*/  LOP3.LUT R2, R0.reuse, 0x20, RZ, 0x3c, !PT ;  /* 0x0000002000027812 */ /* 0x040fe200078e3cff */
[----:B------:R-:W-:Y:S01]  /*08f0*/  IMAD.HI.U32 R25, R25, 0x38e38e39, RZ ;  /* 0x38e38e3919197827 */ /* 0x000fe200078e00ff */
[C---:B------:R-:W-:Y:S01]  /*0900*/  LOP3.LUT R22, R0.reuse, 0x40, RZ, 0x3c, !PT ;  /* 0x0000004000167812 */ /* 0x040fe200078e3cff */
[----:B------:R-:W-:Y:S01]  /*0910*/  UMOV UR5, URZ ;  /* 0x000000ff00057c82 */ /* 0x000fe20008000000 */
[CC--:B------:R-:W-:Y:S01]  /*0920*/  IADD3 R24, PT, PT, R0.reuse, R21.reuse, RZ ;  /* 0x0000001500187210 */ /* 0x0c0fe20007ffe0ff */
[C---:B------:R-:W-:Y:S01]  /*0930*/  IMAD R19, R21.reuse, 0x4, R6 ;  /* 0x0000000415137824 */ /* 0x040fe200078e0206 */
[----:B------:R-:W-:Y:S01]  /*0940*/  LOP3.LUT R0, R0, 0x60, RZ, 0x3c, !PT ;  /* 0x0000006000007812 */ /* 0x000fe200078e3cff */
[C---:B------:R-:W-:Y:S01]  /*0950*/  IMAD R18, R21.reuse, 0x4, R18 ;  /* 0x0000000415127824 */ /* 0x040fe200078e0212 */
[----:B------:R-:W-:Y:S01]  /*0960*/  LEA R17, R21, R4, 0x2 ;  /* 0x0000000415117211 */ /* 0x000fe200078e10ff */
[----:B------:R-:W-:Y:S01]  /*0970*/  IMAD.IADD R23, R2, 0x1, R21 ;  /* 0x0000000102177824 */ /* 0x000fe200078e0215 */
[----:B------:R-:W-:Y:S01]  /*0980*/  SHF.R.U32.HI R25, RZ, 0x5, R25 ;  /* 0x00000005ff197819 */ /* 0x000fe20000011619 */
[----:B------:R-:W-:Y:S01]  /*0990*/  IMAD.IADD R22, R22, 0x1, R21 ;  /* 0x0000000116167824 */ /* 0x000fe200078e0215 */
[----:B------:R-:W-:-:S07]  /*09a0*/  IADD3 R21, PT, PT, R0, R21, RZ ;  /* 0x0000001500157210 */ /* 0x000fce0007ffe0ff */
.L_x_17:
[----:B-1----:R-:W1:Y:S01]  /*09b0*/  S2R R0, SR_CgaCtaId ;  /* 0x0000000000007919 */ /* 0x002e620000008800 */
[----:B------:R-:W-:Y:S01]  /*09c0*/  MOV R3, 0x400 ;  /* 0x0000040000037802 */ /* 0x000fe20000000f00 */
[----:B------:R-:W-:-:S03]  /*09d0*/  UMOV UR4, URZ ;  /* 0x000000ff00047c82 */ /* 0x000fc60008000000 */
[----:B-1----:R-:W-:-:S07]  /*09e0*/  LEA R0, R0, R3, 0x18 ;  /* 0x0000000300007211 */ /* 0x002fce00078ec0ff */
.L_x_16:
[----:B-1----:R-:W-:Y:S01]  /*09f0*/  LEA R2, R15, R0, 0x3 ;  /* 0x000000000f027211 */ /* 0x002fe200078e18ff */
[----:B------:R-:W-:Y:S01]  /*0a00*/  ULOP3.LUT UP0, URZ, UR4, 0x3, URZ, 0xc0, !UPT ;  /* 0x0000000304ff7892 */ /* 0x000fe2000f80c0ff */
[----:B------:R-:W-:-:S04]  /*0a10*/  SHF.L.U32 R5, R16, 0x1f, RZ ;  /* 0x0000001f10057819 */ /* 0x000fc800000006ff */
[----:B------:R-:W1:Y:S02]  /*0a20*/  SYNCS.PHASECHK.TRANS64.TRYWAIT P0, [R2+URZ+0x31800], R5 ;  /* 0x03180005020075a7 */ /* 0x000e6400080011ff */
[----:B-1----:R-:W-:Y:S05]  /*0a30*/  @!P0 BRA `(.L_x_14) ;  /* 0x0000003400808947 */ /* 0x002fea0003800000 */
.L_x_60:
[----:B------:R-:W-:Y:S05]  /*0a40*/  BRA.U UP0, `(.L_x_15) ;  /* 0x0000000100bc7547 */ /* 0x000fea000b800000 */
[C-C-:B------:R-:W-:Y:S02]  /*0a50*/  IMAD R26, R15.reuse, 0x200, R0.reuse ;  /* 0x000002000f1a7824 */ /* 0x140fe400078e0200 */
[----:B------:R-:W-:Y:S02]  /*0a60*/  IMAD R3, R15, 0x400, R0 ;  /* 0x000004000f037824 */ /* 0x000fe400078e0200 */
[--C-:B------:R-:W-:Y:S01]  /*0a70*/  IMAD R9, R24, 0x4, R26.reuse ;  /* 0x0000000418097824 */ /* 0x100fe200078e021a */
[-C--:B------:R-:W-:Y:S01]  /*0a80*/  LEA R8, R23, R26.reuse, 0x2 ;  /* 0x0000001a17087211 */ /* 0x080fe200078e10ff */
[--C-:B------:R-:W-:Y:S01]  /*0a90*/  IMAD R29, R22, 0x4, R26.reuse ;  /* 0x00000004161d7824 */ /* 0x100fe200078e021a */
[-C--:B------:R-:W-:Y:S01]  /*0aa0*/  LEA R27, R21, R26.reuse, 0x2 ;  /* 0x0000001a151b7211 */ /* 0x080fe200078e10ff */
[--C-:B-1----:R-:W-:Y:S01]  /*0ab0*/  IMAD R5, R19, 0x4, R26.reuse ;  /* 0x0000000413057824 */ /* 0x102fe200078e021a */
[-C--:B------:R-:W-:Y:S01]  /*0ac0*/  LEA R6, R20, R26.reuse, 0x2 ;  /* 0x0000001a14067211 */ /* 0x080fe200078e10ff */
[----:B------:R-:W1:Y:S01]  /*0ad0*/  LDS R9, [R9+0x30000] ;  /* 0x0300000009097984 */ /* 0x000e620000000800 */
[----:B------:R-:W-:Y:S01]  /*0ae0*/  LEA R4, R18, R26, 0x2 ;  /* 0x0000001a12047211 */ /* 0x000fe200078e10ff */
[----:B------:R-:W-:Y:S01]  /*0af0*/  IMAD R26, R17, 0x4, R26 ;  /* 0x00000004111a7824 */ /* 0x000fe200078e021a */
[-C--:B------:R-:W-:Y:S01]  /*0b00*/  LEA R14, R24, R3.reuse, 0x2 ;  /* 0x00000003180e7211 */ /* 0x080fe200078e10ff */
[----:B------:R-:W2:Y:S01]  /*0b10*/  LDS R8, [R8+0x30000] ;  /* 0x0300000008087984 */ /* 0x000ea20000000800 */
[--C-:B------:R-:W-:Y:S01]  /*0b20*/  IMAD R11, R23, 0x4, R3.reuse ;  /* 0x00000004170b7824 */ /* 0x100fe200078e0203 */
[----:B------:R-:W-:Y:S01]  /*0b30*/  LEA R10, R22, R3, 0x2 ;  /* 0x00000003160a7211 */ /* 0x000fe200078e10ff */
[----:B------:R-:W-:Y:S01]  /*0b40*/  IMAD R7, R21, 0x4, R3 ;  /* 0x0000000415077824 */ /* 0x000fe200078e0203 */
[----:B------:R-:W3:Y:S04]  /*0b50*/  LDS R29, [R29+0x30000] ;  /* 0x030000001d1d7984 */ /* 0x000ee80000000800 */
[----:B------:R-:W4:Y:S01]  /*0b60*/  LDS R27, [R27+0x30000] ;  /* 0x030000001b1b7984 */ /* 0x000f220000000800 */
[----:B------:R-:W-:-:S03]  /*0b70*/  NOP ;  /* 0x0000000000007918 */ /* 0x000fc60000000000 */
[----:B-1----:R1:W-:Y:S04]  /*0b80*/  STS [R6+0x30000], R9 ;  /* 0x0300000906007388 */ /* 0x0023e80000000800 */
[----:B--2---:R2:W-:Y:S04]  /*0b90*/  STS [R5+0x30000], R8 ;  /* 0x0300000805007388 */ /* 0x0045e80000000800 */
[----:B---3--:R3:W-:Y:S04]  /*0ba0*/  STS [R4+0x30000], R29 ;  /* 0x0300001d04007388 */ /* 0x0087e80000000800 */
[----:B----4-:R-:W-:Y:S04]  /*0bb0*/  STS [R26+0x30000], R27 ;  /* 0x0300001b1a007388 */ /* 0x010fe80000000800 */
[----:B------:R-:W4:Y:S04]  /*0bc0*/  LDS R13, [R14+0x30800] ;  /* 0x030800000e0d7984 */ /* 0x000f280000000800 */
[----:B------:R-:W5:Y:S04]  /*0bd0*/  LDS R12, [R11+0x30800] ;  /* 0x030800000b0c7984 */ /* 0x000f680000000800 */
[----:B------:R-:W5:Y:S01]  /*0be0*/  LDS R9, [R10+0x30800] ;  /* 0x030800000a097984 */ /* 0x000f620000000800 */
[----:B-1----:R-:W-:-:S03]  /*0bf0*/  LEA R6, R20, R3, 0x2 ;  /* 0x0000000314067211 */ /* 0x002fc600078e10ff */
[----:B------:R-:W1:Y:S01]  /*0c00*/  LDS R8, [R7+0x30800] ;  /* 0x0308000007087984 */ /* 0x000e620000000800 */
[----:B--2---:R-:W-:Y:S01]  /*0c10*/  IMAD R5, R19, 0x4, R3 ;  /* 0x0000000413057824 */ /* 0x004fe200078e0203 */
[----:B------:R-:W-:Y:S01]  /*0c20*/  NOP ;  /* 0x0000000000007918 */ /* 0x000fe20000000000 */
[-C--:B---3--:R-:W-:Y:S02]  /*0c30*/  LEA R4, R18, R3.reuse, 0x2 ;  /* 0x0000000312047211 */ /* 0x088fe400078e10ff */
[----:B------:R-:W-:Y:S01]  /*0c40*/  LEA R3, R17, R3, 0x2 ;  /* 0x0000000311037211 */ /* 0x000fe200078e10ff */
[----:B----4-:R-:W-:Y:S04]  /*0c50*/  STS [R6+0x30800], R13 ;  /* 0x0308000d06007388 */ /* 0x010fe80000000800 */
[----:B-----5:R-:W-:Y:S04]  /*0c60*/  STS [R5+0x30800], R12 ;  /* 0x0308000c05007388 */ /* 0x020fe80000000800 */
[----:B------:R-:W-:Y:S04]  /*0c70*/  STS [R4+0x30800], R9 ;  /* 0x0308000904007388 */ /* 0x000fe80000000800 */
[----:B-1----:R-:W-:Y:S04]  /*0c80*/  STS [R3+0x30800], R8 ;  /* 0x0308000803007388 */ /* 0x002fe80000000800 */
[----:B------:R-:W1:Y:S04]  /*0c90*/  LDS R27, [R14+0x30a00] ;  /* 0x030a00000e1b7984 */ /* 0x000e680000000800 */
[----:B------:R-:W2:Y:S04]  /*0ca0*/  LDS R26, [R11+0x30a00] ;  /* 0x030a00000b1a7984 */ /* 0x000ea80000000800 */
[----:B------:R-:W3:Y:S04]  /*0cb0*/  LDS R29, [R10+0x30a00] ;  /* 0x030a00000a1d7984 */ /* 0x000ee80000000800 */
[----:B------:R-:W4:Y:S01]  /*0cc0*/  LDS R28, [R7+0x30a00] ;  /* 0x030a0000071c7984 */ /* 0x000f220000000800 */
[----:B------:R-:W-:-:S03]  /*0cd0*/  NOP ;  /* 0x0000000000007918 */ /* 0x000fc60000000000 */
[----:B-1----:R5:W-:Y:S04]  /*0ce0*/  STS [R6+0x30a00], R27 ;  /* 0x030a001b06007388 */ /* 0x002be80000000800 */
[----:B--2---:R5:W-:Y:S04]  /*0cf0*/  STS [R5+0x30a00], R26 ;  /* 0x030a001a05007388 */ /* 0x004be80000000800 */
[----:B---3--:R5:W-:Y:S04]  /*0d00*/  STS [R4+0x30a00], R29 ;  /* 0x030a001d04007388 */ /* 0x008be80000000800 */
[----:B----4-:R5:W-:Y:S01]  /*0d10*/  STS [R3+0x30a00], R28 ;  /* 0x030a001c03007388 */ /* 0x010be20000000800 */
[----:B------:R1:W-:Y:S06]  /*0d20*/  MEMBAR.ALL.CTA ;  /* 0x0000000000007992 */ /* 0x0003ec0000008000 */
[----:B-1----:R-:W2:Y:S02]  /*0d30*/  FENCE.VIEW.ASYNC.S ;  /* 0x00000000000073c6 */ /* 0x002ea40000000000 */
.L_x_15:
[----:B-1----:R-:W-:Y:S01]  /*0d40*/  VIADD R2, R2, 0x31840 ;  /* 0x0003184002027836 */ /* 0x002fe20000000000 */
[C---:B------:R-:W-:Y:S01]  /*0d50*/  ISETP.NE.AND P0, PT, R15.reuse, 0x3, PT ;  /* 0x000000030f00780c */ /* 0x040fe20003f05270 */
[----:B------:R-:W-:Y:S01]  /*0d60*/  VIADD R15, R15, 0x1 ;  /* 0x000000010f0f7836 */ /* 0x000fe20000000000 */
[----:B------:R-:W-:Y:S02]  /*0d70*/  UIADD3 UR4, UPT, UPT, UR4, 0x1, URZ ;  /* 0x0000000104047890 */ /* 0x000fe4000fffe0ff */
[----:B------:R-:W-:Y:S02]  /*0d80*/  PRMT R2, RZ, 0x654, R2 ;  /* 0x00000654ff027816 */ /* 0x000fe40000000002 */
[----:B------:R-:W-:Y:S01]  /*0d90*/  SEL R15, R15, RZ, P0 ;  /* 0x000000ff0f0f7207 */ /* 0x000fe20000000000 */
[----:B------:R-:W-:Y:S01]  /*0da0*/  UISETP.NE.AND UP0, UPT, UR4, 0x38, UPT ;  /* 0x000000380400788c */ /* 0x000fe2000bf05270 */
[----:B--2---:R1:W-:Y:S02]  /*0db0*/  SYNCS.ARRIVE.TRANS64.RED.A1T0 RZ, [R2+URZ], RZ ;  /* 0x000000ff02ff79a7 */ /* 0x0043e400081004ff */
[----:B------:R-:W-:-:S04]  /*0dc0*/  ISETP.NE.AND P0, PT, R15, RZ, PT ;  /* 0x000000ff0f00720c */ /* 0x000fc80003f05270 */
[----:B-----5:R-:W-:-:S04]  /*0dd0*/  SEL R3, RZ, 0x1, P0 ;  /* 0x00000001ff037807 */ /* 0x020fc80000000000 */
[----:B------:R-:W-:Y:S01]  /*0de0*/  LOP3.LUT R16, R16, R3, RZ, 0x3c, !PT ;  /* 0x0000000310107212 */ /* 0x000fe200078e3cff */
[----:B------:R-:W-:Y:S06]  /*0df0*/  BRA.U UP0, `(.L_x_16) ;  /* 0xfffffff900fc7547 */ /* 0x000fec000b83ffff */
[----:B------:R-:W-:-:S13]  /*0e00*/  ISETP.NE.AND P0, PT, R25, UR5, PT ;  /* 0x0000000519007c0c */ /* 0x000fda000bf05270 */
[----:B------:R-:W-:Y:S05]  /*0e10*/  @!P0 EXIT ;  /* 0x000000000000894d */ /* 0x000fea0003800000 */
[----:B------:R-:W-:Y:S01]  /*0e20*/  UIADD3 UR5, UPT, UPT, UR5, 0x1, URZ ;  /* 0x0000000105057890 */ /* 0x000fe2000fffe0ff */
[----:B------:R-:W-:Y:S05]  /*0e30*/  BRA `(.L_x_17) ;  /* 0xfffffff800dc7947 */ /* 0x000fea000383ffff */
.L_x_12:
[----:B-1----:R-:W-:-:S09]  /*0e40*/  UISETP.NE.AND UP0, UPT, UR5, URZ, UPT ;  /* 0x000000ff0500728c */ /* 0x002fd2000bf05270 */
[----:B------:R-:W-:Y:S05]  /*0e50*/  BRA.U UP0, `(.L_x_13) ;  /* 0x0000001100ec7547 */ /* 0x000fea000b800000 */
[----:B------:R-:W1:Y:S01]  /*0e60*/  S2UR UR4, SR_CTAID.X ;  /* 0x00000000000479c3 */ /* 0x000e620000002500 */
[----:B------:R-:W-:Y:S02]  /*0e70*/  UMOV UR8, 0x400 ;  /* 0x0000040000087882 */ /* 0x000fe40000000000 */
[----:B------:R-:W-:-:S04]  /*0e80*/  ULEA UR8, UR5, UR8, 0x18 ;  /* 0x0000000805087291 */ /* 0x000fc8000f8ec0ff */
[----:B------:R-:W-:Y:S02]  /*0e90*/  UIADD3 UR5, UPT, UPT, UR8, 0x14000, URZ ;  /* 0x0001400008057890 */ /* 0x000fe4000fffe0ff */
[----:B------:R-:W-:Y:S02]  /*0ea0*/  UIADD3 UR6, UPT, UPT, UR8, 0x4000, URZ ;  /* 0x0000400008067890 */ /* 0x000fe4000fffe0ff */
[----:B------:R-:W-:Y:S02]  /*0eb0*/  USHF.R.U32.HI UR5, URZ, 0x4, UR5 ;  /* 0x00000004ff057899 */ /* 0x000fe40008011605 */
[----:B------:R-:W-:Y:S02]  /*0ec0*/  USHF.R.U32.HI UR6, URZ, 0x4, UR6 ;  /* 0x00000004ff067899 */ /* 0x000fe40008011606 */
[----:B------:R-:W-:Y:S01]  /*0ed0*/  ULOP3.LUT UR5, UR5, 0x3fc0, URZ, 0xc0, !UPT ;  /* 0x00003fc005057892 */ /* 0x000fe2000f8ec0ff */
[----:B-1----:R-:W-:-:S13]  /*0ee0*/  ISETP.LE.U32.AND P0, PT, R5, UR4, PT ;  /* 0x0000000405007c0c */ /* 0x002fda000bf03070 */
[----:B------:R-:W-:Y:S05]  /*0ef0*/  @P0 EXIT ;  /* 0x000000000000094d */ /* 0x000fea0003800000 */
[----:B------:R-:W-:Y:S01]  /*0f00*/  ULOP3.LUT UR4, URZ, UR4, URZ, 0x33, !UPT ;  /* 0x00000004ff047292 */ /* 0x000fe2000f8e33ff */
[----:B------:R-:W-:Y:S01]  /*0f10*/  IMAD.U32 R0, RZ, RZ, UR5 ;  /* 0x00000005ff007e24 */ /* 0x000fe2000f8e00ff */
[----:B------:R-:W-:Y:S01]  /*0f20*/  ULOP3.LUT UR6, UR6, 0x3fc0, URZ, 0xc0, !UPT ;  /* 0x00003fc006067892 */ /* 0x000fe2000f8ec0ff */
[----:B------:R-:W-:Y:S01]  /*0f30*/  ISETP.GE.U32.AND P0, PT, R21, 0x4, PT ;  /* 0x000000041500780c */ /* 0x000fe20003f06070 */
[----:B------:R-:W-:Y:S01]  /*0f40*/  IMAD.MOV.U32 R4, RZ, RZ, RZ ;  /* 0x000000ffff047224 */ /* 0x000fe200078e00ff */
[----:B------:R-:W-:Y:S01]  /*0f50*/  UMOV UR17, URZ ;  /* 0x000000ff00117c82 */ /* 0x000fe20008000000 */
[----:B------:R-:W-:Y:S01]  /*0f60*/  VIADD R3, R5, UR4 ;  /* 0x0000000405037c36 */ /* 0x000fe20008000000 */
[----:B------:R-:W-:Y:S01]  /*0f70*/  UMOV UR15, URZ ;  /* 0x000000ff000f7c82 */ /* 0x000fe20008000000 */
[C---:B------:R-:W-:Y:S01]  /*0f80*/  IMAD R0, R21.reuse, 0x700, R0 ;  /* 0x0000070015007824 */ /* 0x040fe200078e0200 */
[----:B------:R-:W-:Y:S01]  /*0f90*/  LEA R7, R21, UR6, 0xa ;  /* 0x0000000615077c11 */ /* 0x000fe2000f8e50ff */
[----:B------:R-:W-:Y:S01]  /*0fa0*/  IMAD.HI.U32 R3, R3, 0x38e38e39, RZ ;  /* 0x38e38e3903037827 */ /* 0x000fe200078e00ff */
[----:B------:R-:W-:Y:S01]  /*0fb0*/  UMOV UR6, 0x1c0 ;  /* 0x000001c000067882 */ /* 0x000fe20000000000 */
[----:B------:R-:W-:Y:S01]  /*0fc0*/  UMOV UR7, 0x1c4 ;  /* 0x000001c400077882 */ /* 0x000fe20000000000 */
[----:B------:R-:W-:Y:S01]  /*0fd0*/  SEL R7, R7, RZ, !P0 ;  /* 0x000000ff07077207 */ /* 0x000fe20004000000 */
[----:B------:R-:W-:Y:S01]  /*0fe0*/  UMOV UR4, 0x1c0 ;  /* 0x000001c000047882 */ /* 0x000fe20000000000 */
[----:B------:R-:W-:Y:S01]  /*0ff0*/  SEL R5, R0, RZ, !P0 ;  /* 0x000000ff00057207 */ /* 0x000fe20004000000 */
[----:B------:R-:W-:Y:S01]  /*1000*/  UMOV UR5, 0x1c4 ;  /* 0x000001c400057882 */ /* 0x000fe20000000000 */
[----:B------:R-:W-:-:S07]  /*1010*/  SHF.R.U32.HI R3, RZ, 0x5, R3 ;  /* 0x00000005ff037819 */ /* 0x000fce0000011603 */
.L_x_24:
[----:B------:R-:W-:Y:S02]  /*1020*/  USHF.R.U32.HI UR10, URZ, 0x1, UR17 ;  /* 0x00000001ff0a7899 */ /* 0x000fe40008011611 */
[----:B------:R-:W-:Y:S02]  /*1030*/  USHF.L.U32 UR9, UR17, 0x3, URZ ;  /* 0x0000000311097899 */ /* 0x000fe400080006ff */
[----:B------:R-:W-:Y:S02]  /*1040*/  ULOP3.LUT UR10, UR10, 0x1, URZ, 0xc, !UPT ;  /* 0x000000010a0a7892 */ /* 0x000fe4000f8e0cff */
[----:B------:R-:W-:Y:S02]  /*1050*/  ULOP3.LUT UR9, UR9, 0x8, URZ, 0xc0, !UPT ;  /* 0x0000000809097892 */ /* 0x000fe4000f8ec0ff */
[----:B------:R-:W-:Y:S02]  /*1060*/  USHF.L.U32 UR10, UR10, 0x1f, URZ ;  /* 0x0000001f0a0a7899 */ /* 0x000fe400080006ff */
[----:B------:R-:W-:-:S02]  /*1070*/  ULOP3.LUT UR12, UR17, 0x1, URZ, 0xc0, !UPT ;  /* 0x00000001110c7892 */ /* 0x000fc4000f8ec0ff */
[----:B------:R-:W-:Y:S01]  /*1080*/  MOV R0, UR9 ;  /* 0x0000000900007c02 */ /* 0x000fe20008000f00 */
[----:B------:R-:W-:Y:S01]  /*1090*/  UIADD3 UR9, UPT, UPT, UR8, UR9, URZ ;  /* 0x0000000908097290 */ /* 0x000fe2000fffe0ff */
[----:B------:R-:W-:Y:S01]  /*10a0*/  MOV R9, UR10 ;  /* 0x0000000a00097c02 */ /* 0x000fe20008000f00 */
[----:B------:R-:W-:Y:S02]  /*10b0*/  UIMAD UR12, UR12, 0xe0, URZ ;  /* 0x000000e00c0c78a4 */ /* 0x000fe4000f8e02ff */
[----:B------:R-:W-:Y:S01]  /*10c0*/  UIADD3 UR11, UPT, UPT, UR9, 0x31860, URZ ;  /* 0x00031860090b7890 */ /* 0x000fe2000fffe0ff */
[----:B------:R-:W1:Y:S02]  /*10d0*/  SYNCS.PHASECHK.TRANS64.TRYWAIT P0, [R0+UR8+0x31870], R9 ;  /* 0x03187009000075a7 */ /* 0x000e640008001108 */
[----:B-1----:R-:W-:Y:S09]  /*10e0*/  @!P0 BRA `(.L_x_18) ;  /* 0x0000002c00ec8947 */ /* 0x002ff20003800000 */
.L_x_62:
[----:B------:R-:W-:Y:S01]  /*10f0*/  NOP ;  /* 0x0000000000007918 */ /* 0x000fe20000000000 */
[----:B------:R-:W-:-:S05]  /*1100*/  UMOV UR16, URZ ;  /* 0x000000ff00107c82 */ /* 0x000fca0008000000 */
.L_x_23:
[----:B------:R-:W-:Y:S01]  /*1110*/  ULEA UR10, UR15, UR8, 0x3 ;  /* 0x000000080f0a7291 */ /* 0x000fe2000f8e18ff */
[----:B-1----:R-:W-:Y:S01]  /*1120*/  SHF.L.U32 R9, R4, 0x1f, RZ ;  /* 0x0000001f04097819 */ /* 0x002fe200000006ff */
[----:B------:R-:W-:Y:S01]  /*1130*/  ULOP3.LUT UP0, UR14, UR16, 0x2, URZ, 0xc0, !UPT ;  /* 0x00000002100e7892 */ /* 0x000fe2000f80c0ff */
[----:B------:R-:W-:Y:S06]  /*1140*/  MOV R0, UR15 ;  /* 0x0000000f00007c02 */ /* 0x000fec0008000f00 */
[----:B------:R-:W1:Y:S02]  /*1150*/  SYNCS.PHASECHK.TRANS64.TRYWAIT P0, [UR10+0x31840], R9 ;  /* 0x03184009ff0075a7 */ /* 0x000e64000800110a */
[----:B-12---:R-:W-:Y:S05]  /*1160*/  @!P0 BRA `(.L_x_19) ;  /* 0x0000002c00ec8947 */ /* 0x006fea0003800000 */
.L_x_64:
[----:B------:R-:W-:Y:S01]  /*1170*/  NOP ;  /* 0x0000000000007918 */ /* 0x000fe20000000000 */
[----:B------:R-:W-:Y:S05]  /*1180*/  BRA.U UP0, `(.L_x_20) ;  /* 0x0000000100487547 */ /* 0x000fea000b800000 */
[----:B------:R-:W-:Y:S02]  /*1190*/  ULEA UR22, UR15, UR8, 0x9 ;  /* 0x000000080f167291 */ /* 0x000fe4000f8e48ff */
[----:B------:R-:W-:Y:S02]  /*11a0*/  ULEA UR9, UR15, UR8, 0xa ;  /* 0x000000080f097291 */ /* 0x000fe4000f8e50ff */
[----:B------:R-:W-:Y:S02]  /*11b0*/  UIADD3 UR22, UPT, UPT, UR22, 0x30000, URZ ;  /* 0x0003000016167890 */ /* 0x000fe4000fffe0ff */
[----:B------:R-:W-:Y:S02]  /*11c0*/  UIADD3 UR13, UPT, UPT, UR9, 0x30800, URZ ;  /* 0x00030800090d7890 */ /* 0x000fe4000fffe0ff */
[----:B------:R-:W-:Y:S02]  /*11d0*/  UIADD3 UR9, UPT, UPT, UR9, 0x30a00, URZ ;  /* 0x00030a0009097890 */ /* 0x000fe4000fffe0ff */
[----:B------:R-:W-:Y:S02]  /*11e0*/  USHF.R.U32.HI UR22, URZ, 0x4, UR22 ;  /* 0x00000004ff167899 */ /* 0x000fe40008011616 */
[----:B------:R-:W-:Y:S02]  /*11f0*/  USHF.R.U32.HI UR13, URZ, 0x4, UR13 ;  /* 0x00000004ff0d7899 */ /* 0x000fe4000801160d */
[----:B------:R-:W-:Y:S02]  /*1200*/  USHF.R.U32.HI UR9, URZ, 0x4, UR9 ;  /* 0x00000004ff097899 */ /* 0x000fe40008011609 */
[----:B------:R-:W-:Y:S02]  /*1210*/  ULOP3.LUT UR18, UR22, 0x3fe0, URZ, 0xc0, !UPT ;  /* 0x00003fe016127892 */ /* 0x000fe4000f8ec0ff */
[----:B------:R-:W-:Y:S02]  /*1220*/  ULOP3.LUT UR20, UR13, 0x3fc0, URZ, 0xc0, !UPT ;  /* 0x00003fc00d147892 */ /* 0x000fe4000f8ec0ff */
[----:B------:R-:W-:Y:S01]  /*1230*/  ULOP3.LUT UR22, UR9, 0x3fe0, URZ, 0xc0, !UPT ;  /* 0x00003fe009167892 */ /* 0x000fe2000f8ec0ff */
[----:B------:R-:W-:Y:S01]  /*1240*/  UMOV UR19, 0x4008 ;  /* 0x0000400800137882 */ /* 0x000fe20000000000 */
[----:B------:R-:W-:Y:S01]  /*1250*/  UMOV UR21, 0x4008 ;  /* 0x0000400800157882 */ /* 0x000fe20000000000 */
[----:B------:R-:W-:Y:S02]  /*1260*/  UMOV UR23, 0x4008 ;  /* 0x0000400800177882 */ /* 0x000fe40000000000 */
[----:B------:R2:W-:Y:S02]  /*1270*/  UTCCP.T.S.4x32dp128bit tmem[0x1c0], gdesc[UR18] ;  /* 0x0001c012ff0079e7 */ /* 0x0005e40009100000 */
[----:B------:R2:W-:Y:S02]  /*1280*/  UTCCP.T.S.4x32dp128bit tmem[0x1c4], gdesc[UR20] ;  /* 0x0001c414ff0079e7 */ /* 0x0005e40009100000 */
[----:B------:R2:W-:Y:S01]  /*1290*/  UTCCP.T.S.4x32dp128bit tmem[0x1c8], gdesc[UR22] ;  /* 0x0001c816ff0079e7 */ /* 0x0005e20009100000 */
[----:B------:R-:W-:Y:S02]  /*12a0*/  NOP ;  /* 0x0000000000007918 */ /* 0x000fe40000000000 */
.L_x_20:
[----:B------:R-:W-:Y:S01]  /*12b0*/  UISETP.NE.AND UP0, UPT, UR15, 0x3, UPT ;  /* 0x000000030f00788c */ /* 0x000fe2000bf05270 */
[----:B-1----:R-:W1:Y:S01]  /*12c0*/  SHFL.IDX PT, R2, R7, R0, 0x1f ;  /* 0x00001f0007027589 */ /* 0x002e6200000e0000 */
[----:B------:R-:W-:Y:S01]  /*12d0*/  UIADD3 UR9, UPT, UPT, UR15, 0x1, URZ ;  /* 0x000000010f097890 */ /* 0x000fe2000fffe0ff */
[----:B------:R-:W-:Y:S03]  /*12e0*/  NOP ;  /* 0x0000000000007918 */ /* 0x000fe60000000000 */
[----:B------:R-:W-:Y:S03]  /*12f0*/  USEL UR9, UR9, URZ, UP0 ;  /* 0x000000ff09097287 */ /* 0x000fe60008000000 */
[----:B------:R3:W4:Y:S01]  /*1300*/  SHFL.IDX PT, R6, R5, R0, 0x1f ;  /* 0x00001f0005067589 */ /* 0x00072200000e0000 */
[----:B------:R-:W-:Y:S02]  /*1310*/  USHF.L.U32 UR15, UR14, 0x4, URZ ;  /* 0x000000040e0f7899 */ /* 0x000fe400080006ff */
[----:B------:R-:W-:Y:S02]  /*1320*/  ULEA UR13, UR9, UR8, 0x3 ;  /* 0x00000008090d7291 */ /* 0x000fe4000f8e18ff */
[----:B------:R-:W-:Y:S01]  /*1330*/  ULEA UR14, UR14, 0x8b8, 0xd ;  /* 0x000008b80e0e7891 */ /* 0x000fe2000f8e68ff */
[----:B------:R-:W-:Y:S01]  /*1340*/  ISETP.NE.AND P0, PT, RZ, UR9, PT ;  /* 0x00000009ff007c0c */ /* 0x000fe2000bf05270 */
[----:B------:R-:W-:Y:S02]  /*1350*/  UISETP.NE.AND UP0, UPT, UR16, URZ, UPT ;  /* 0x000000ff1000728c */ /* 0x000fe4000bf05270 */
[----:B------:R-:W-:Y:S01]  /*1360*/  UPRMT UR15, UR15, 0x5410, UR14 ;  /* 0x000054100f0f7896 */ /* 0x000fe2000800000e */
[----:B------:R-:W-:Y:S01]  /*1370*/  SEL R11, RZ, 0x1, P0 ;  /* 0x00000001ff0b7807 */ /* 0x000fe20000000000 */
[----:B------:R-:W-:Y:S01]  /*1380*/  UIADD3 UR10, UPT, UPT, UR10, 0x31820, URZ ;  /* 0x000318200a0a7890 */ /* 0x000fe2000fffe0ff */
[----:B------:R-:W-:Y:S02]  /*1390*/  UMOV UR14, URZ ;  /* 0x000000ff000e7c82 */ /* 0x000fe40008000000 */
[----:B------:R-:W-:Y:S01]  /*13a0*/  LOP3.LUT R4, R4, R11, RZ, 0x3c, !PT ;  /* 0x0000000b04047212 */ /* 0x000fe200078e3cff */
[----:B--2---:R-:W-:Y:S01]  /*13b0*/  UMOV UR21, 0x40004040 ;  /* 0x4000404000157882 */ /* 0x004fe20000000000 */
[----:B------:R-:W-:Y:S01]  /*13c0*/  UMOV UR19, 0x40004040 ;  /* 0x4000404000137882 */ /* 0x000fe20000000000 */
[----:B------:R-:W-:Y:S01]  /*13d0*/  UMOV UR25, 0x40004040 ;  /* 0x4000404000197882 */ /* 0x000fe20000000000 */
[----:B------:R-:W-:Y:S01]  /*13e0*/  UMOV UR23, 0x40004040 ;  /* 0x4000404000177882 */ /* 0x000fe20000000000 */
[----:B------:R-:W-:Y:S01]  /*13f0*/  IMAD.U32 R9, R4, -0x80000000, RZ ;  /* 0x8000000004097824 */ /* 0x000fe200078e00ff */
[----:B------:R-:W-:Y:S01]  /*1400*/  UMOV UR29, 0x40004040 ;  /* 0x40004040001d7882 */ /* 0x000fe20000000000 */
[----:B------:R-:W-:Y:S01]  /*1410*/  UMOV UR27, 0x40004040 ;  /* 0x40004040001b7882 */ /* 0x000fe20000000000 */
[----:B------:R-:W-:Y:S01]  /*1420*/  UMOV UR33, 0x40004040 ;  /* 0x4000404000217882 */ /* 0x000fe20000000000 */
[----:B------:R-:W-:Y:S01]  /*1430*/  UMOV UR31, 0x40004040 ;  /* 0x40004040001f7882 */ /* 0x000fe20000000000 */
[----:B-1----:R-:W-:Y:S01]  /*1440*/  R2UR UR20, R2 ;  /* 0x00000000021472ca */ /* 0x002fe200000e0000 */
[----:B---3--:R-:W-:Y:S01]  /*1450*/  IMAD.U32 R0, RZ, RZ, UR9 ;  /* 0x00000009ff007e24 */ /* 0x008fe2000f8e00ff */
[----:B----4-:R-:W-:Y:S11]  /*1460*/  R2UR UR18, R6 ;  /* 0x00000000061272ca */ /* 0x010ff600000e0000 */
[----:B------:R-:W-:Y:S02]  /*1470*/  UIADD3 UR24, UPT, UPT, UR20, 0x2, URZ ;  /* 0x0000000214187890 */ /* 0x000fe4000fffe0ff */
[----:B------:R-:W-:Y:S01]  /*1480*/  UIADD3 UR22, UPT, UPT, UR18, 0x2, URZ ;  /* 0x0000000212167890 */ /* 0x000fe2000fffe0ff */
[----:B------:R1:W-:Y:S01]  /*1490*/  UTCQMMA gdesc[UR20], gdesc[UR18], tmem[UR12], tmem[UR14], idesc[UR15], tmem[UR6], UP0 ;  /* 0x00060e1214007dea */ /* 0x0003e2000800030c */
[----:B------:R-:W-:Y:S02]  /*14a0*/  UIADD3 UR28, UPT, UPT, UR20, 0x4, URZ ;  /* 0x00000004141c7890 */ /* 0x000fe4000fffe0ff */
[----:B------:R-:W-:Y:S02]  /*14b0*/  UIADD3 UR26, UPT, UPT, UR18, 0x4, URZ ;  /* 0x00000004121a7890 */ /* 0x000fe4000fffe0ff */
[----:B------:R-:W-:Y:S02]  /*14c0*/  UIADD3 UR32, UPT, UPT, UR20, 0x6, URZ ;  /* 0x0000000614207890 */ /* 0x000fe4000fffe0ff */
[----:B------:R-:W-:Y:S01]  /*14d0*/  UIADD3 UR30, UPT, UPT, UR18, 0x6, URZ ;  /* 0x00000006121e7890 */ /* 0x000fe2000fffe0ff */
[----:B------:R1:W-:Y:S04]  /*14e0*/  UTCQMMA gdesc[UR24], gdesc[UR22], tmem[UR12], tmem[UR14], idesc[UR15], tmem[UR6], UPT ;  /* 0x00060e1618007dea */ /* 0x0003e8000b80030c */
[----:B------:R1:W-:Y:S04]  /*14f0*/  UTCQMMA gdesc[UR28], gdesc[UR26], tmem[UR12], tmem[UR14], idesc[UR15], tmem[UR6], UPT ;  /* 0x00060e1a1c007dea */ /* 0x0003e8000b80030c */
[----:B------:R1:W-:Y:S01]  /*1500*/  UTCQMMA gdesc[UR32], gdesc[UR30], tmem[UR12], tmem[UR14], idesc[UR15], tmem[UR6], UPT ;  /* 0x00060e1e20007dea */ /* 0x0003e2000b80030c */
[----:B------:R1:W-:Y:S01]  /*1510*/  UTCBAR [UR10], URZ ;  /* 0x000000ff0a0073e9 */ /* 0x0003e200080000ff */
[----:B------:R-:W2:Y:S02]  /*1520*/  SYNCS.PHASECHK.TRANS64.TRYWAIT P0, [UR13+0x31840], R9 ;  /* 0x03184009ff0075a7 */ /* 0x000ea4000800110d */
[----:B-12---:R-:W-:Y:S05]  /*1530*/  @!P0 BRA `(.L_x_21) ;  /* 0x0000002c00148947 */ /* 0x006fea0003800000 */
.L_x_66:
[----:B------:R-:W-:Y:S01]  /*1540*/  UIADD3 UR10, UPT, UPT, UR16, 0x1, URZ ;  /* 0x00000001100a7890 */ /* 0x000fe2000fffe0ff */
[----:B-1----:R-:W1:Y:S01]  /*1550*/  SHFL.IDX PT, R2, R7, R0, 0x1f ;  /* 0x00001f0007027589 */ /* 0x002e6200000e0000 */
[----:B------:R-:W-:Y:S02]  /*1560*/  UIADD3 UR13, UPT, UPT, UR13, 0x31820, URZ ;  /* 0x000318200d0d7890 */ /* 0x000fe4000fffe0ff */
[----:B------:R-:W-:Y:S05]  /*1570*/  USHF.L.U32 UR14, UR10, 0xd, URZ ;  /* 0x0000000d0a0e7899 */ /* 0x000fea00080006ff */
[----:B------:R-:W2:Y:S01]  /*1580*/  SHFL.IDX PT, R6, R5, R0, 0x1f ;  /* 0x00001f0005067589 */ /* 0x000ea200000e0000 */
[----:B------:R-:W-:Y:S01]  /*1590*/  USHF.L.U32 UR15, UR10, 0x4, URZ ;  /* 0x000000040a0f7899 */ /* 0x000fe200080006ff */
[----:B------:R-:W-:Y:S01]  /*15a0*/  NOP ;  /* 0x0000000000007918 */ /* 0x000fe20000000000 */
[----:B------:R-:W-:Y:S01]  /*15b0*/  ULOP3.LUT UR14, UR14, 0x6000, URZ, 0xc0, !UPT ;  /* 0x000060000e0e7892 */ /* 0x000fe2000f8ec0ff */
[----:B------:R-:W-:Y:S01]  /*15c0*/  NOP ;  /* 0x0000000000007918 */ /* 0x000fe20000000000 */
[----:B------:R-:W-:Y:S02]  /*15d0*/  ULOP3.LUT UR15, UR15, 0x30, URZ, 0xc0, !UPT ;  /* 0x000000300f0f7892 */ /* 0x000fe4000f8ec0ff */
[----:B------:R-:W-:Y:S02]  /*15e0*/  ULOP3.LUT UR14, UR14, 0x8b8, URZ, 0xfc, !UPT ;  /* 0x000008b80e0e7892 */ /* 0x000fe4000f8efcff */
[----:B------:R-:W-:Y:S02]  /*15f0*/  UISETP.NE.AND UP0, UPT, UR10, 0x37, UPT ;  /* 0x000000370a00788c */ /* 0x000fe4000bf05270 */
[----:B------:R-:W-:Y:S01]  /*1600*/  UPRMT UR15, UR15, 0x5410, UR14 ;  /* 0x000054100f0f7896 */ /* 0x000fe2000800000e */
[----:B------:R-:W-:Y:S02]  /*1610*/  UMOV UR21, 0x40004040 ;  /* 0x4000404000157882 */ /* 0x000fe40000000000 */
[----:B------:R-:W-:Y:S01]  /*1620*/  UMOV UR14, URZ ;  /* 0x000000ff000e7c82 */ /* 0x000fe20008000000 */
[----:B------:R-:W-:Y:S01]  /*1630*/  UMOV UR19, 0x40004040 ;  /* 0x4000404000137882 */ /* 0x000fe20000000000 */
[----:B------:R-:W-:Y:S01]  /*1640*/  UMOV UR25, 0x40004040 ;  /* 0x4000404000197882 */ /* 0x000fe20000000000 */
[----:B------:R-:W-:Y:S01]  /*1650*/  UMOV UR23, 0x40004040 ;  /* 0x4000404000177882 */ /* 0x000fe20000000000 */
[----:B------:R-:W-:Y:S01]  /*1660*/  UMOV UR29, 0x40004040 ;  /* 0x40004040001d7882 */ /* 0x000fe20000000000 */
[----:B-1----:R-:W-:Y:S01]  /*1670*/  R2UR UR20, R2 ;  /* 0x00000000021472ca */ /* 0x002fe200000e0000 */
[----:B------:R-:W-:Y:S01]  /*1680*/  UMOV UR27, 0x40004040 ;  /* 0x40004040001b7882 */ /* 0x000fe20000000000 */
[----:B--2---:R-:W-:Y:S01]  /*1690*/  R2UR UR18, R6 ;  /* 0x00000000061272ca */ /* 0x004fe200000e0000 */
[----:B------:R-:W-:Y:S01]  /*16a0*/  UMOV UR33, 0x40004040 ;  /* 0x4000404000217882 */ /* 0x000fe20000000000 */
[----:B------:R-:W-:Y:S09]  /*16b0*/  UMOV UR31, 0x40004040 ;  /* 0x40004040001f7882 */ /* 0x000ff20000000000 */
[----:B------:R-:W-:Y:S02]  /*16c0*/  UIADD3 UR24, UPT, UPT, UR20, 0x2, URZ ;  /* 0x0000000214187890 */ /* 0x000fe4000fffe0ff */
[----:B------:R-:W-:Y:S01]  /*16d0*/  UIADD3 UR22, UPT, UPT, UR18, 0x2, URZ ;  /* 0x0000000212167890 */ /* 0x000fe2000fffe0ff */
[----:B------:R1:W-:Y:S01]  /*16e0*/  UTCQMMA gdesc[UR20], gdesc[UR18], tmem[UR12], tmem[UR14], idesc[UR15], tmem[UR4], UPT ;  /* 0x00040e1214007dea */ /* 0x0003e2000b80030c */
        /* <DEDUP_REMOVED lines=8> */
[----:B------:R-:W-:Y:S05]  /*1770*/  BRA.U UP0, `(.L_x_22) ;  /* 0x0000000100087547 */ /* 0x000fea000b800000 */
[----:B------:R2:W-:Y:S01]  /*1780*/  UTCBAR [UR11], URZ ;  /* 0x000000ff0b0073e9 */ /* 0x0005e200080000ff */
[----:B------:R-:W-:Y:S01]  /*1790*/  NOP ;  /* 0x0000000000007918 */ /* 0x000fe20000000000 */
.L_x_22:
[----:B------:R-:W-:Y:S02]  /*17a0*/  UISETP.NE.AND UP0, UPT, UR9, 0x3, UPT ;  /* 0x000000030900788c */ /* 0x000fe4000bf05270 */
[----:B------:R-:W-:Y:S02]  /*17b0*/  UIADD3 UR9, UPT, UPT, UR9, 0x1, URZ ;  /* 0x0000000109097890 */ /* 0x000fe4000fffe0ff */
[----:B------:R-:W-:Y:S02]  /*17c0*/  UIADD3 UR16, UPT, UPT, UR16, 0x2, URZ ;  /* 0x0000000210107890 */ /* 0x000fe4000fffe0ff */
[----:B-1----:R-:W-:Y:S02]  /*17d0*/  USEL UR15, UR9, URZ, UP0 ;  /* 0x000000ff090f7287 */ /* 0x002fe40008000000 */
[----:B------:R-:W-:Y:S04]  /*17e0*/  UISETP.NE.AND UP0, UPT, UR16, 0x38, UPT ;  /* 0x000000381000788c */ /* 0x000fe8000bf05270 */
[----:B------:R-:W-:Y:S04]  /*17f0*/  ISETP.NE.AND P0, PT, RZ, UR15, PT ;  /* 0x0000000fff007c0c */ /* 0x000fe8000bf05270 */
[----:B------:R-:W-:Y:S04]  /*1800*/  SEL R9, RZ, 0x1, P0 ;  /* 0x00000001ff097807 */ /* 0x000fe80000000000 */
[----:B------:R-:W-:Y:S01]  /*1810*/  LOP3.LUT R4, R4, R9, RZ, 0x3c, !PT ;  /* 0x0000000904047212 */ /* 0x000fe200078e3cff */
[----:B------:R-:W-:Y:S06]  /*1820*/  BRA.U UP0, `(.L_x_23) ;  /* 0xfffffff900387547 */ /* 0x000fec000b83ffff */
[----:B------:R-:W-:-:S13]  /*1830*/  ISETP.NE.AND P0, PT, R3, UR17, PT ;  /* 0x0000001103007c0c */ /* 0x000fda000bf05270 */
[----:B--2---:R-:W-:Y:S05]  /*1840*/  @!P0 EXIT ;  /* 0x000000000000894d */ /* 0x004fea0003800000 */
[----:B------:R-:W-:Y:S01]  /*1850*/  UIADD3 UR17, UPT, UPT, UR17, 0x1, URZ ;  /* 0x0000000111117890 */ /* 0x000fe2000fffe0ff */
[----:B------:R-:W-:Y:S11]  /*1860*/  BRA `(.L_x_24) ;  /* 0xfffffff400ec7947 */ /* 0x000ff6000383ffff */
.L_x_11:
[----:B------:R-:W-:-:S13]  /*1870*/  ELECT P0, URZ, PT ;  /* 0x0000000000ff782f */ /* 0x000fda0003800000 */
[----:B------:R-:W-:Y:S05]  /*1880*/  @!P0 BRA `(.L_x_13) ;  /* 0x0000000800608947 */ /* 0x000fea0003800000 */
[----:B------:R-:W1:Y:S02]  /*1890*/  S2R R2, SR_CTAID.X ;  /* 0x0000000000027919 */ /* 0x000e640000002500 */
[----:B-1----:R-:W-:-:S13]  /*18a0*/  ISETP.GE.U32.AND P0, PT, R2, R5, PT ;  /* 0x000000050200720c */ /* 0x002fda0003f06070 */
[----:B------:R-:W-:Y:S05]  /*18b0*/  @P0 EXIT ;  /* 0x000000000000094d */ /* 0x000fea0003800000 */
[----:B------:R-:W1:Y:S01]  /*18c0*/  LDC.64 R12, c[0x0][0x348] ;  /* 0x0000d200ff0c7b82 */ /* 0x000e620000000a00 */
[-C--:B------:R-:W-:Y:S01]  /*18d0*/  LOP3.LUT R0, RZ, R2.reuse, RZ, 0x33, !PT ;  /* 0x00000002ff007212 */ /* 0x080fe200078e33ff */
[----:B------:R-:W-:Y:S02]  /*18e0*/  HFMA2 R9, -RZ, RZ, 0, 0 ;  /* 0x00000000ff097431 */ /* 0x000fe400000001ff */
[----:B------:R-:W-:Y:S01]  /*18f0*/  IMAD.MOV.U32 R11, RZ, RZ, RZ ;  /* 0x000000ffff0b7224 */ /* 0x000fe200078e00ff */
[----:B------:R-:W-:Y:S01]  /*1900*/  MOV R3, R2 ;  /* 0x0000000200037202 */ /* 0x000fe20000000f00 */
[----:B------:R-:W-:-:S04]  /*1910*/  IMAD.IADD R0, R5, 0x1, R0 ;  /* 0x0000000105007824 */ /* 0x000fc800078e0200 */
[----:B------:R-:W-:-:S05]  /*1920*/  IMAD.HI.U32 R0, R0, 0x38e38e39, RZ ;  /* 0x38e38e3900007827 */ /* 0x000fca00078e00ff */
[----:B------:R-:W-:-:S07]  /*1930*/  SHF.R.U32.HI R0, RZ, 0x5, R0 ;  /* 0x00000005ff007819 */ /* 0x000fce0000011600 */
.L_x_30:
[----:B------:R-:W-:Y:S02]  /*1940*/  SHF.R.U32.HI R4, RZ, 0x4, R3 ;  /* 0x00000004ff047819 */ /* 0x000fe40000011603 */
[----:B------:R-:W-:-:S03]  /*1950*/  MOV R6, 0x19c0 ;  /* 0x000019c000067802 */ /* 0x000fc60000000f00 */
[----:B------:R-:W-:-:S04]  /*1960*/  IMAD.HI.U32 R4, R4, 0xd79435f, RZ ;  /* 0x0d79435f04047827 */ /* 0x000fc800078e00ff */
[C---:B------:R-:W-:Y:S02]  /*1970*/  IMAD R35, R4.reuse, -0x10, R31 ;  /* 0xfffffff004237824 */ /* 0x040fe400078e021f */
[----:B------:R-:W-:-:S03]  /*1980*/  IMAD R3, R4, -0x130, R3 ;  /* 0xfffffed004037824 */ /* 0x000fc600078e0203 */
[----:B------:R-:W-:Y:S02]  /*1990*/  VIMNMX.U32 R35, PT, PT, R35, 0x10, PT ;  /* 0x0000001023237848 */ /* 0x000fe40003fe0000 */
[----:B------:R-:W-:Y:S02]  /*19a0*/  LOP3.LUT R7, R3, 0xffff, RZ, 0xc0, !PT ;  /* 0x0000ffff03077812 */ /* 0x000fe400078ec0ff */
[----:B-1----:R-:W-:Y:S05]  /*19b0*/  CALL.REL.NOINC `($__internal_3_$__cuda_sm20_div_u16) ;  /* 0x0000002800b47944 */ /* 0x002fea0003c00000 */
[----:B------:R-:W-:Y:S01]  /*19c0*/  PRMT R35, R35, 0x9910, RZ ;  /* 0x0000991023237816 */ /* 0x000fe200000000ff */
[----:B------:R-:W1:Y:S01]  /*19d0*/  S2R R5, SR_CgaCtaId ;  /* 0x0000000000057919 */ /* 0x000e620000008800 */
[----:B------:R-:W-:Y:S01]  /*19e0*/  PRMT R6, R36, 0x9910, RZ ;  /* 0x0000991024067816 */ /* 0x000fe200000000ff */
[----:B------:R-:W-:Y:S01]  /*19f0*/  IMAD.MOV.U32 R10, RZ, RZ, 0x100 ;  /* 0x00000100ff0a7424 */ /* 0x000fe200078e00ff */
[----:B------:R-:W-:Y:S02]  /*1a00*/  MOV R8, 0x400 ;  /* 0x0000040000087802 */ /* 0x000fe40000000f00 */
[----:B------:R-:W-:Y:S01]  /*1a10*/  MOV R14, RZ ;  /* 0x000000ff000e7202 */ /* 0x000fe20000000f00 */
[----:B------:R-:W-:-:S04]  /*1a20*/  IMAD R6, R35, R6, RZ ;  /* 0x0000000623067224 */ /* 0x000fc800078e02ff */
[----:B------:R-:W-:-:S05]  /*1a30*/  IMAD.MOV R6, RZ, RZ, -R6 ;  /* 0x000000ffff067224 */ /* 0x000fca00078e0a06 */
[----:B------:R-:W-:-:S05]  /*1a40*/  PRMT R6, R6, 0x7710, RZ ;  /* 0x0000771006067816 */ /* 0x000fca00000000ff */
[----:B------:R-:W-:-:S05]  /*1a50*/  IMAD.IADD R6, R3, 0x1, R6 ;  /* 0x0000000103067824 */ /* 0x000fca00078e0206 */
[----:B------:R-:W-:Y:S02]  /*1a60*/  LOP3.LUT R7, R6, 0xffff, RZ, 0xc0, !PT ;  /* 0x0000ffff06077812 */ /* 0x000fe400078ec0ff */
[----:B------:R-:W-:-:S03]  /*1a70*/  LOP3.LUT R6, R36, 0xffff, RZ, 0xc0, !PT ;  /* 0x0000ffff24067812 */ /* 0x000fc600078ec0ff */
[----:B------:R-:W-:Y:S01]  /*1a80*/  IMAD R7, R4, 0x10, R7 ;  /* 0x0000001004077824 */ /* 0x000fe200078e0207 */
[----:B-1----:R-:W-:Y:S01]  /*1a90*/  LEA R3, R5, R8, 0x18 ;  /* 0x0000000805037211 */ /* 0x002fe200078ec0ff */
[----:B------:R-:W-:-:S03]  /*1aa0*/  IMAD R6, R6, 0xe0, RZ ;  /* 0x000000e006067824 */ /* 0x000fc600078e02ff */
[----:B------:R-:W-:-:S07]  /*1ab0*/  SHF.L.U32 R7, R7, 0x7, RZ ;  /* 0x0000000707077819 */ /* 0x000fce00000006ff */
.L_x_29:
[----:B------:R-:W-:Y:S01]  /*1ac0*/  LOP3.LUT R9, R9, 0x1, RZ, 0x3c, !PT ;  /* 0x0000000109097812 */ /* 0x000fe200078e3cff */
[----:B------:R-:W-:Y:S05]  /*1ad0*/  YIELD ;  /* 0x0000000000007946 */ /* 0x000fea0003800000 */
[----:B------:R-:W-:-:S04]  /*1ae0*/  SHF.L.U32 R4, R9, 0x1f, RZ ;  /* 0x0000001f09047819 */ /* 0x000fc800000006ff */
[----:B-1----:R-:W1:Y:S02]  /*1af0*/  SYNCS.PHASECHK.TRANS64.TRYWAIT P0, [R3+URZ+0x31820], R4 ;  /* 0x03182004030075a7 */ /* 0x002e6400080011ff */
[----:B-12---:R-:W-:Y:S05]  /*1b00*/  @!P0 BRA `(.L_x_25) ;  /* 0x0000002400bc8947 */ /* 0x006fea0003800000 */
.L_x_68:
[----:B------:R-:W2:Y:S01]  /*1b10*/  LDCU.64 UR12, c[0x0][0x348] ;  /* 0x00006900ff0c77ac */ /* 0x000ea20008000a00 */
[C---:B------:R-:W-:Y:S01]  /*1b20*/  IADD3 R18, P1, PT, R12.reuse, 0x40, RZ ;  /* 0x000000400c127810 */ /* 0x040fe20007f3e0ff */
[----:B------:R-:W-:Y:S01]  /*1b30*/  IMAD.MOV.U32 R8, RZ, RZ, 0xb580 ;  /* 0x0000b580ff087424 */ /* 0x000fe200078e00ff */
[----:B------:R-:W-:Y:S01]  /*1b40*/  IADD3 R16, P0, PT, R12, 0xc0, RZ ;  /* 0x000000c00c107810 */ /* 0x000fe20007f1e0ff */
[----:B------:R-:W-:Y:S01]  /*1b50*/  UMOV UR20, 0x0 ;  /* 0x0000000000147882 */ /* 0x000fe20000000000 */
[----:B------:R-:W-:Y:S01]  /*1b60*/  R2UR UR10, R10 ;  /* 0x000000000a0a72ca */ /* 0x000fe200000e0000 */
[--C-:B------:R-:W-:Y:S01]  /*1b70*/  IMAD.X R19, RZ, RZ, R13.reuse, P1 ;  /* 0x000000ffff137224 */ /* 0x100fe200008e060d */
[----:B------:R-:W-:Y:S01]  /*1b80*/  R2UR UR16, R3 ;  /* 0x00000000031072ca */ /* 0x000fe200000e0000 */
[----:B------:R-:W-:Y:S01]  /*1b90*/  IMAD.X R17, RZ, RZ, R13, P0 ;  /* 0x000000ffff117224 */ /* 0x000fe200000e060d */
[----:B------:R-:W-:Y:S01]  /*1ba0*/  R2UR UR11, R7 ;  /* 0x00000000070b72ca */ /* 0x000fe200000e0000 */
[----:B------:R-:W-:Y:S01]  /*1bb0*/  UMOV UR21, 0x10000000 ;  /* 0x1000000000157882 */ /* 0x000fe20000000000 */
[----:B------:R-:W-:Y:S01]  /*1bc0*/  R2UR UR28, R18 ;  /* 0x00000000121c72ca */ /* 0x000fe200000e0000 */
[----:B------:R-:W-:Y:S01]  /*1bd0*/  IMAD.U32 R4, R9, -0x80000000, RZ ;  /* 0x8000000009047824 */ /* 0x000fe200078e00ff */
[----:B------:R-:W-:-:S02]  /*1be0*/  R2UR UR29, R19 ;  /* 0x00000000131d72ca */ /* 0x000fc400000e0000 */
[----:B------:R-:W-:Y:S02]  /*1bf0*/  R2UR UR7, R6 ;  /* 0x00000000060772ca */ /* 0x000fe400000e0000 */
[----:B------:R-:W-:Y:S01]  /*1c00*/  R2UR UR26, R16 ;  /* 0x00000000101a72ca */ /* 0x000fe200000e0000 */
[----:B--2---:R-:W-:Y:S01]  /*1c10*/  UIADD3 UR24, UP1, UPT, UR12, 0x140, URZ ;  /* 0x000001400c187890 */ /* 0x004fe2000ff3e0ff */
[----:B------:R-:W-:Y:S01]  /*1c20*/  R2UR UR27, R17 ;  /* 0x00000000111b72ca */ /* 0x000fe200000e0000 */
[----:B------:R-:W-:Y:S01]  /*1c30*/  UIADD3 UR22, UP0, UPT, UR12, 0x1c0, URZ ;  /* 0x000001c00c167890 */ /* 0x000fe2000ff1e0ff */
[----:B------:R-:W-:Y:S01]  /*1c40*/  R2UR UR15, R14 ;  /* 0x000000000e0f72ca */ /* 0x000fe200000e0000 */
[----:B------:R-:W-:Y:S02]  /*1c50*/  UIADD3 UR10, UPT, UPT, UR10, -0x100, URZ ;  /* 0xffffff000a0a7890 */ /* 0x000fe4000fffe0ff */
[----:B------:R-:W-:Y:S02]  /*1c60*/  UIADD3 UR8, UPT, UPT, UR16, 0x4000, URZ ;  /* 0x0000400010087890 */ /* 0x000fe4000fffe0ff */
[----:B------:R-:W-:-:S02]  /*1c70*/  UIADD3 UR9, UPT, UPT, UR16, 0x31800, URZ ;  /* 0x0003180010097890 */ /* 0x000fc4000fffe0ff */
[----:B------:R-:W-:Y:S02]  /*1c80*/  UIADD3 UR4, UPT, UPT, UR16, 0x14000, URZ ;  /* 0x0001400010047890 */ /* 0x000fe4000fffe0ff */
[----:B------:R-:W-:Y:S02]  /*1c90*/  UIADD3 UR12, UPT, UPT, UR16, 0x30000, URZ ;  /* 0x00030000100c7890 */ /* 0x000fe4000fffe0ff */
[----:B------:R-:W-:Y:S02]  /*1ca0*/  UIADD3.X UR25, UPT, UPT, URZ, UR13, URZ, UP1, !UPT ;  /* 0x0000000dff197290 */ /* 0x000fe40008ffe4ff */
[----:B------:R-:W-:Y:S01]  /*1cb0*/  UIADD3 UR16, UPT, UPT, UR16, 0x30800, URZ ;  /* 0x0003080010107890 */ /* 0x000fe2000fffe0ff */
[----:B------:R2:W-:Y:S01]  /*1cc0*/  UTMALDG.2D [UR8], [UR28], desc[UR20] ;  /* 0x000014081c0075b4 */ /* 0x0005e20008009000 */
[----:B------:R-:W-:Y:S01]  /*1cd0*/  UIADD3.X UR23, UPT, UPT, URZ, UR13, URZ, UP0, !UPT ;  /* 0x0000000dff177290 */ /* 0x000fe200087fe4ff */
[----:B------:R-:W-:Y:S01]  /*1ce0*/  UMOV UR5, UR9 ;  /* 0x0000000900057c82 */ /* 0x000fe20008000000 */
[----:B------:R-:W-:Y:S01]  /*1cf0*/  UMOV UR6, UR10 ;  /* 0x0000000a00067c82 */ /* 0x000fe20008000000 */
[----:B------:R-:W-:Y:S01]  /*1d00*/  UMOV UR14, UR11 ;  /* 0x0000000b000e7c82 */ /* 0x000fe20008000000 */
[----:B------:R-:W-:Y:S01]  /*1d10*/  UMOV UR13, UR9 ;  /* 0x00000009000d7c82 */ /* 0x000fe20008000000 */
[----:B------:R-:W-:Y:S01]  /*1d20*/  UMOV UR18, UR7 ;  /* 0x0000000700127c82 */ /* 0x000fe20008000000 */
[----:B------:R2:W-:Y:S01]  /*1d30*/  UTMALDG.2D [UR4], [UR26], desc[UR20] ;  /* 0x000014041a0075b4 */ /* 0x0005e20008009000 */
[----:B------:R-:W-:Y:S01]  /*1d40*/  UMOV UR19, UR15 ;  /* 0x0000000f00137c82 */ /* 0x000fe20008000000 */
[----:B------:R-:W-:Y:S01]  /*1d50*/  UMOV UR17, UR9 ;  /* 0x0000000900117c82 */ /* 0x000fe20008000000 */
[----:B------:R2:W-:Y:S01]  /*1d60*/  UTMALDG.2D [UR12], [UR24], desc[UR20] ;  /* 0x0000140c180075b4 */ /* 0x0005e20008009000 */
[----:B------:R2:W-:Y:S01]  /*1d70*/  UTMALDG.2D [UR16], [UR22], desc[UR20] ;  /* 0x00001410160075b4 */ /* 0x0005e20008009000 */
[----:B------:R2:W-:Y:S01]  /*1d80*/  SYNCS.ARRIVE.TRANS64 RZ, [R3+URZ+0x31800], R8 ;  /* 0x0318000803ff79a7 */ /* 0x0005e200080000ff */
[----:B------:R-:W3:Y:S02]  /*1d90*/  SYNCS.PHASECHK.TRANS64.TRYWAIT P0, [R3+URZ+0x31828], R4 ;  /* 0x03182804030075a7 */ /* 0x000ee400080011ff */
[----:B--23--:R-:W-:Y:S05]  /*1da0*/  @!P0 BRA `(.L_x_26) ;  /* 0x0000002400308947 */ /* 0x00cfea0003800000 */
.L_x_70:
[----:B------:R-:W-:Y:S01]  /*1db0*/  R2UR UR10, R10 ;  /* 0x000000000a0a72ca */ /* 0x000fe200000e0000 */
[----:B------:R-:W-:Y:S01]  /*1dc0*/  IMAD.MOV.U32 R8, RZ, RZ, 0xb000 ;  /* 0x0000b000ff087424 */ /* 0x000fe200078e00ff */
[----:B------:R-:W-:Y:S01]  /*1dd0*/  R2UR UR4, R3 ;  /* 0x00000000030472ca */ /* 0x000fe200000e0000 */
[----:B------:R-:W-:Y:S01]  /*1de0*/  UMOV UR14, 0x0 ;  /* 0x00000000000e7882 */ /* 0x000fe20000000000 */
[----:B------:R-:W-:Y:S01]  /*1df0*/  R2UR UR16, R18 ;  /* 0x00000000121072ca */ /* 0x000fe200000e0000 */
[----:B------:R-:W-:Y:S01]  /*1e00*/  UMOV UR15, 0x10000000 ;  /* 0x10000000000f7882 */ /* 0x000fe20000000000 */
[----:B------:R-:W-:Y:S02]  /*1e10*/  R2UR UR17, R19 ;  /* 0x00000000131172ca */ /* 0x000fe400000e0000 */
[----:B------:R-:W-:Y:S02]  /*1e20*/  R2UR UR11, R7 ;  /* 0x00000000070b72ca */ /* 0x000fe400000e0000 */
[----:B------:R-:W-:-:S02]  /*1e30*/  R2UR UR12, R16 ;  /* 0x00000000100c72ca */ /* 0x000fc400000e0000 */
[----:B------:R-:W-:Y:S01]  /*1e40*/  R2UR UR13, R17 ;  /* 0x00000000110d72ca */ /* 0x000fe200000e0000 */
[----:B------:R-:W-:Y:S01]  /*1e50*/  UIADD3 UR10, UPT, UPT, UR10, -0x80, URZ ;  /* 0xffffff800a0a7890 */ /* 0x000fe2000fffe0ff */
[----:B------:R-:W-:Y:S01]  /*1e60*/  R2UR UR7, R6 ;  /* 0x00000000060772ca */ /* 0x000fe200000e0000 */
[----:B------:R-:W-:Y:S02]  /*1e70*/  UIADD3 UR8, UPT, UPT, UR4, 0x8000, URZ ;  /* 0x0000800004087890 */ /* 0x000fe4000fffe0ff */
[----:B------:R-:W-:Y:S02]  /*1e80*/  UIADD3 UR9, UPT, UPT, UR4, 0x31808, URZ ;  /* 0x0003180804097890 */ /* 0x000fe4000fffe0ff */
[----:B------:R-:W-:Y:S01]  /*1e90*/  UIADD3 UR4, UPT, UPT, UR4, 0x1b000, URZ ;  /* 0x0001b00004047890 */ /* 0x000fe2000fffe0ff */
[----:B------:R-:W-:-:S04]  /*1ea0*/  UMOV UR6, UR10 ;  /* 0x0000000a00067c82 */ /* 0x000fc80008000000 */
[----:B------:R-:W-:Y:S02]  /*1eb0*/  UMOV UR5, UR9 ;  /* 0x0000000900057c82 */ /* 0x000fe40008000000 */
[----:B------:R2:W-:Y:S02]  /*1ec0*/  UTMALDG.2D [UR8], [UR16], desc[UR14] ;  /* 0x00000e08100075b4 */ /* 0x0005e40008009000 */
[----:B------:R2:W-:Y:S01]  /*1ed0*/  UTMALDG.2D [UR4], [UR12], desc[UR14] ;  /* 0x00000e040c0075b4 */ /* 0x0005e20008009000 */
[----:B------:R2:W-:Y:S01]  /*1ee0*/  SYNCS.ARRIVE.TRANS64 RZ, [R3+URZ+0x31808], R8 ;  /* 0x0318080803ff79a7 */ /* 0x0005e200080000ff */
[----:B------:R-:W3:Y:S02]  /*1ef0*/  SYNCS.PHASECHK.TRANS64.TRYWAIT P0, [R3+URZ+0x31830], R4 ;  /* 0x03183004030075a7 */ /* 0x000ee400080011ff */
[----:B--23--:R-:W-:Y:S05]  /*1f00*/  @!P0 BRA `(.L_x_27) ;  /* 0x0000002000f08947 */ /* 0x00cfea0003800000 */
.L_x_72:
[----:B------:R-:W-:Y:S01]  /*1f10*/  R2UR UR4, R3 ;  /* 0x00000000030472ca */ /* 0x000fe200000e0000 */
[----:B------:R-:W-:Y:S01]  /*1f20*/  UMOV UR14, 0x0 ;  /* 0x00000000000e7882 */ /* 0x000fe20000000000 */
[----:B------:R-:W-:Y:S01]  /*1f30*/  R2UR UR10, R10 ;  /* 0x000000000a0a72ca */ /* 0x000fe200000e0000 */
[----:B------:R-:W-:Y:S01]  /*1f40*/  UMOV UR15, 0x10000000 ;  /* 0x10000000000f7882 */ /* 0x000fe20000000000 */
[----:B------:R-:W-:Y:S01]  /*1f50*/  R2UR UR16, R18 ;  /* 0x00000000121072ca */ /* 0x000fe200000e0000 */
[----:B-1----:R-:W-:Y:S01]  /*1f60*/  VIADD R5, R10, 0x80 ;  /* 0x000000800a057836 */ /* 0x002fe20000000000 */
[----:B------:R-:W-:Y:S02]  /*1f70*/  R2UR UR17, R19 ;  /* 0x00000000131172ca */ /* 0x000fe400000e0000 */
[----:B------:R-:W-:Y:S02]  /*1f80*/  R2UR UR11, R7 ;  /* 0x00000000070b72ca */ /* 0x000fe400000e0000 */
[----:B------:R-:W-:-:S02]  /*1f90*/  R2UR UR12, R16 ;  /* 0x00000000100c72ca */ /* 0x000fc400000e0000 */
[----:B------:R-:W-:Y:S01]  /*1fa0*/  R2UR UR13, R17 ;  /* 0x00000000110d72ca */ /* 0x000fe200000e0000 */
[----:B------:R-:W-:Y:S01]  /*1fb0*/  UIADD3 UR8, UPT, UPT, UR4, 0xc000, URZ ;  /* 0x0000c00004087890 */ /* 0x000fe2000fffe0ff */
[----:B------:R-:W-:Y:S01]  /*1fc0*/  R2UR UR7, R6 ;  /* 0x00000000060772ca */ /* 0x000fe200000e0000 */
[----:B------:R-:W-:Y:S02]  /*1fd0*/  UIADD3 UR9, UPT, UPT, UR4, 0x31810, URZ ;  /* 0x0003181004097890 */ /* 0x000fe4000fffe0ff */
[----:B------:R-:W-:Y:S01]  /*1fe0*/  UIADD3 UR4, UPT, UPT, UR4, 0x22000, URZ ;  /* 0x0002200004047890 */ /* 0x000fe2000fffe0ff */
[----:B------:R-:W-:-:S04]  /*1ff0*/  UMOV UR6, UR10 ;  /* 0x0000000a00067c82 */ /* 0x000fc80008000000 */
[----:B------:R-:W-:Y:S02]  /*2000*/  UMOV UR5, UR9 ;  /* 0x0000000900057c82 */ /* 0x000fe40008000000 */
[----:B------:R1:W-:Y:S03]  /*2010*/  UTMALDG.2D [UR8], [UR16], desc[UR14] ;  /* 0x00000e08100075b4 */ /* 0x0003e60008009000 */
[----:B------:R1:W-:Y:S01]  /*2020*/  UTMALDG.2D [UR4], [UR12], desc[UR14] ;  /* 0x00000e040c0075b4 */ /* 0x0003e20008009000 */
[----:B------:R1:W-:Y:S01]  /*2030*/  SYNCS.ARRIVE.TRANS64 RZ, [R3+URZ+0x31810], R8 ;  /* 0x0318100803ff79a7 */ /* 0x0003e200080000ff */
[----:B------:R-:W2:Y:S02]  /*2040*/  SYNCS.PHASECHK.TRANS64.TRYWAIT P0, [R3+URZ+0x31838], R4 ;  /* 0x03183804030075a7 */ /* 0x000ea400080011ff */
[----:B-12---:R-:W-:Y:S05]  /*2050*/  @!P0 BRA `(.L_x_28) ;  /* 0x0000002000b48947 */ /* 0x006fea0003800000 */
.L_x_74:
[----:B------:R-:W-:Y:S01]  /*2060*/  R2UR UR4, R3 ;  /* 0x00000000030472ca */ /* 0x000fe200000e0000 */
[----:B------:R-:W-:Y:S01]  /*2070*/  VIADD R10, R10, 0x200 ;  /* 0x000002000a0a7836 */ /* 0x000fe20000000000 */
[----:B------:R-:W-:Y:S01]  /*2080*/  R2UR UR10, R5 ;  /* 0x00000000050a72ca */ /* 0x000fe200000e0000 */
[----:B------:R-:W-:Y:S01]  /*2090*/  UMOV UR14, 0x0 ;  /* 0x00000000000e7882 */ /* 0x000fe20000000000 */
[----:B------:R-:W-:Y:S01]  /*20a0*/  R2UR UR16, R18 ;  /* 0x00000000121072ca */ /* 0x000fe200000e0000 */
[----:B------:R-:W-:Y:S01]  /*20b0*/  UMOV UR15, 0x10000000 ;  /* 0x10000000000f7882 */ /* 0x000fe20000000000 */
[----:B------:R-:W-:Y:S01]  /*20c0*/  R2UR UR17, R19 ;  /* 0x00000000131172ca */ /* 0x000fe200000e0000 */
[----:B------:R-:W-:Y:S01]  /*20d0*/  VIADD R14, R14, 0x1 ;  /* 0x000000010e0e7836 */ /* 0x000fe20000000000 */
[----:B------:R-:W-:Y:S02]  /*20e0*/  R2UR UR11, R7 ;  /* 0x00000000070b72ca */ /* 0x000fe400000e0000 */
[----:B------:R-:W-:-:S02]  /*20f0*/  R2UR UR12, R16 ;  /* 0x00000000100c72ca */ /* 0x000fc400000e0000 */
[----:B------:R-:W-:Y:S01]  /*2100*/  R2UR UR13, R17 ;  /* 0x00000000110d72ca */ /* 0x000fe200000e0000 */
[----:B------:R-:W-:Y:S01]  /*2110*/  UIADD3 UR8, UPT, UPT, UR4, 0x10000, URZ ;  /* 0x0001000004087890 */ /* 0x000fe2000fffe0ff */
[----:B------:R-:W-:Y:S01]  /*2120*/  R2UR UR7, R6 ;  /* 0x00000000060772ca */ /* 0x000fe200000e0000 */
[----:B------:R-:W-:Y:S01]  /*2130*/  UIADD3 UR9, UPT, UPT, UR4, 0x31818, URZ ;  /* 0x0003181804097890 */ /* 0x000fe2000fffe0ff */
[----:B------:R-:W-:Y:S01]  /*2140*/  ISETP.NE.AND P0, PT, R10, 0x1d00, PT ;  /* 0x00001d000a00780c */ /* 0x000fe20003f05270 */
[----:B------:R-:W-:Y:S01]  /*2150*/  UIADD3 UR4, UPT, UPT, UR4, 0x29000, URZ ;  /* 0x0002900004047890 */ /* 0x000fe2000fffe0ff */
[----:B------:R-:W-:-:S04]  /*2160*/  UMOV UR6, UR10 ;  /* 0x0000000a00067c82 */ /* 0x000fc80008000000 */
[----:B------:R-:W-:Y:S02]  /*2170*/  UMOV UR5, UR9 ;  /* 0x0000000900057c82 */ /* 0x000fe40008000000 */
[----:B------:R2:W-:Y:S03]  /*2180*/  UTMALDG.2D [UR8], [UR16], desc[UR14] ;  /* 0x00000e08100075b4 */ /* 0x0005e60008009000 */
[----:B------:R2:W-:Y:S01]  /*2190*/  UTMALDG.2D [UR4], [UR12], desc[UR14] ;  /* 0x00000e040c0075b4 */ /* 0x0005e20008009000 */
[----:B------:R2:W-:Y:S01]  /*21a0*/  SYNCS.ARRIVE.TRANS64 RZ, [R3+URZ+0x31818], R8 ;  /* 0x0318180803ff79a7 */ /* 0x0005e200080000ff */
[----:B------:R-:W-:Y:S05]  /*21b0*/  @P0 BRA `(.L_x_29) ;  /* 0xfffffff800400947 */ /* 0x000fea000383ffff */
[----:B------:R-:W-:-:S13]  /*21c0*/  ISETP.NE.AND P0, PT, R11, R0, PT ;  /* 0x000000000b00720c */ /* 0x000fda0003f05270 */
[----:B--2---:R-:W-:Y:S05]  /*21d0*/  @!P0 EXIT ;  /* 0x000000000000894d */ /* 0x004fea0003800000 */
[----:B------:R-:W-:-:S05]  /*21e0*/  IADD3 R11, PT, PT, R11, 0x1, RZ ;  /* 0x000000010b0b7810 */ /* 0x000fca0007ffe0ff */
[----:B-1----:R-:W-:Y:S01]  /*21f0*/  IMAD R3, R11, 0x90, R2 ;  /* 0x000000900b037824 */ /* 0x002fe200078e0202 */
[----:B------:R-:W-:Y:S06]  /*2200*/  BRA `(.L_x_30) ;  /* 0xfffffff400cc7947 */ /* 0x000fec000383ffff */
.L_x_13:
[----:B------:R-:W-:-:S04]  /*2210*/  LOP3.LUT R0, R3, 0xfffffffc, RZ, 0xc0, !PT ;  /* 0xfffffffc03007812 */ /* 0x000fc800078ec0ff */
[----:B------:R-:W-:-:S13]  /*2220*/  ISETP.NE.AND P0, PT, R0, 0x4, PT ;  /* 0x000000040000780c */ /* 0x000fda0003f05270 */
[----:B-1----:R-:W-:Y:S05]  /*2230*/  @P0 EXIT ;  /* 0x000000000000094d */ /* 0x002fea0003800000 */
[----:B------:R-:W1:Y:S01]  /*2240*/  S2R R0, SR_CgaCtaId ;  /* 0x0000000000007919 */ /* 0x000e620000008800 */
[----:B------:R-:W-:-:S04]  /*2250*/  MOV R7, 0x400 ;  /* 0x0000040000077802 */ /* 0x000fc80000000f00 */
[----:B-1----:R-:W-:-:S05]  /*2260*/  LEA R0, R0, R7, 0x18 ;  /* 0x0000000700007211 */ /* 0x002fca00078ec0ff */
[----:B------:R-:W1:Y:S02]  /*2270*/  LDS R2, [R0+0x31880] ;  /* 0x0318800000027984 */ /* 0x000e640000000800 */
[----:B-1----:R-:W-:-:S13]  /*2280*/  ISETP.NE.AND P0, PT, R2, RZ, PT ;  /* 0x000000ff0200720c */ /* 0x002fda0003f05270 */
[----:B------:R-:W-:Y:S05]  /*2290*/  @!P0 BRA `(.L_x_31) ;  /* 0x0000000000048947 */ /* 0x000fea0003800000 */
[----:B------:R-:W-:Y:S05]  /*22a0*/  BPT.TRAP 0x1 ;  /* 0x000000040000795c */ /* 0x000fea0000300000 */
.L_x_31:
[----:B------:R-:W1:Y:S01]  /*22b0*/  S2UR UR4, SR_CTAID.X ;  /* 0x00000000000479c3 */ /* 0x000e620000002500 */
[----:B------:R-:W-:Y:S02]  /*22c0*/  IADD3 R3, PT, PT, R3, -0x4, RZ ;  /* 0xfffffffc03037810 */ /* 0x000fe40007ffe0ff */
[----:B-1----:R-:W-:-:S13]  /*22d0*/  ISETP.LE.U32.AND P0, PT, R5, UR4, PT ;  /* 0x0000000405007c0c */ /* 0x002fda000bf03070 */
[----:B------:R-:W-:Y:S05]  /*22e0*/  @P0 BRA `(.L_x_32) ;  /* 0x0000001800d00947 */ /* 0x000fea0003800000 */
[----:B------:R-:W-:Y:S01]  /*22f0*/  IMAD.U32 R29, RZ, RZ, UR4 ;  /* 0x00000004ff1d7e24 */ /* 0x000fe2000f8e00ff */
[----:B------:R-:W-:Y:S01]  /*2300*/  MOV R20, 0xffffffff ;  /* 0xffffffff00147802 */ /* 0x000fe20000000f00 */
[----:B------:R-:W-:Y:S02]  /*2310*/  IMAD.SHL.U32 R2, R21, 0x4, RZ ;  /* 0x0000000415027824 */ /* 0x000fe400078e00ff */
[----:B------:R-:W-:Y:S01]  /*2320*/  IMAD.SHL.U32 R30, R3, 0x800, RZ ;  /* 0x00000800031e7824 */ /* 0x000fe200078e00ff */
[----:B------:R-:W-:Y:S01]  /*2330*/  LOP3.LUT R22, RZ, R29, RZ, 0x33, !PT ;  /* 0x0000001dff167212 */ /* 0x000fe200078e33ff */
[C---:B------:R-:W-:Y:S01]  /*2340*/  VIADD R26, R2.reuse, 0x1 ;  /* 0x00000001021a7836 */ /* 0x040fe20000000000 */
[----:B------:R-:W-:Y:S01]  /*2350*/  SHF.R.U32.HI R28, RZ, 0x3, R2 ;  /* 0x00000003ff1c7819 */ /* 0x000fe20000011602 */
[C---:B------:R-:W-:Y:S01]  /*2360*/  VIADD R4, R2.reuse, 0x2 ;  /* 0x0000000202047836 */ /* 0x040fe20000000000 */
[----:B------:R-:W-:Y:S01]  /*2370*/  IADD3 R24, PT, PT, R2, 0x3, RZ ;  /* 0x0000000302187810 */ /* 0x000fe20007ffe0ff */
[----:B------:R-:W-:Y:S01]  /*2380*/  IMAD.IADD R22, R5, 0x1, R22 ;  /* 0x0000000105167824 */ /* 0x000fe200078e0216 */
[----:B------:R-:W-:Y:S01]  /*2390*/  LOP3.LUT R5, R28, 0x3, RZ, 0xc0, !PT ;  /* 0x000000031c057812 */ /* 0x000fe200078ec0ff */
[----:B------:R-:W-:Y:S01]  /*23a0*/  IMAD.MOV.U32 R21, RZ, RZ, RZ ;  /* 0x000000ffff157224 */ /* 0x000fe200078e00ff */
[----:B------:R-:W-:Y:S01]  /*23b0*/  PRMT R23, R29, 0x7610, R23 ;  /* 0x000076101d177816 */ /* 0x000fe20000000017 */
[----:B------:R-:W-:Y:S01]  /*23c0*/  IMAD.HI.U32 R22, R22, 0x38e38e39, RZ ;  /* 0x38e38e3916167827 */ /* 0x000fe200078e00ff */
[----:B------:R-:W-:-:S02]  /*23d0*/  LOP3.LUT R26, R5, 0x5, R26, 0x78, !PT ;  /* 0x00000005051a7812 */ /* 0x000fc400078e781a */
[C---:B------:R-:W-:Y:S02]  /*23e0*/  LOP3.LUT R25, R5.reuse, 0x6, R4, 0x78, !PT ;  /* 0x0000000605197812 */ /* 0x040fe400078e7804 */
[----:B------:R-:W-:Y:S02]  /*23f0*/  SHF.R.U32.HI R22, RZ, 0x5, R22 ;  /* 0x00000005ff167819 */ /* 0x000fe40000011616 */
[C---:B------:R-:W-:Y:S02]  /*2400*/  LOP3.LUT R27, R5.reuse, 0x4, R2, 0xf8, !PT ;  /* 0x00000004051b7812 */ /* 0x040fe400078ef802 */
[----:B------:R-:W-:Y:S01]  /*2410*/  LOP3.LUT R24, R5, 0x7, R24, 0x78, !PT ;  /* 0x0000000705187812 */ /* 0x000fe200078e7818 */
[----:B------:R-:W-:-:S07]  /*2420*/  IMAD.MOV R22, RZ, RZ, -R22 ;  /* 0x000000ffff167224 */ /* 0x000fce00078e0a16 */
.L_x_55:
[----:B------:R-:W-:Y:S01]  /*2430*/  VIADD R20, R20, 0x1 ;  /* 0x0000000114147836 */ /* 0x000fe20000000000 */
[----:B------:R-:W-:Y:S05]  /*2440*/  YIELD ;  /* 0x0000000000007946 */ /* 0x000fea0003800000 */
[----:B--2---:R-:W-:Y:S01]  /*2450*/  IMAD.SHL.U32 R7, R20, 0x8, RZ ;  /* 0x0000000814077824 */ /* 0x004fe200078e00ff */
[----:B------:R-:W-:Y:S01]  /*2460*/  SHF.R.U32.HI R5, RZ, 0x1, R20 ;  /* 0x00000001ff057819 */ /* 0x000fe20000011614 */
[----:B------:R-:W-:Y:S01]  /*2470*/  VIADD R22, R22, 0x1 ;  /* 0x0000000116167836 */ /* 0x000fe20000000000 */
[----:B------:R-:W-:Y:S02]  /*2480*/  SHF.R.U32.HI R40, RZ, 0x4, R29 ;  /* 0x00000004ff287819 */ /* 0x000fe4000001161d */
[----:B------:R-:W-:-:S02]  /*2490*/  LOP3.LUT R7, R7, 0x8, RZ, 0xc0, !PT ;  /* 0x0000000807077812 */ /* 0x000fc400078ec0ff */
[----:B------:R-:W-:Y:S01]  /*24a0*/  LOP3.LUT R5, R5, 0x1, RZ, 0xc0, !PT ;  /* 0x0000000105057812 */ /* 0x000fe200078ec0ff */
[----:B------:R-:W-:Y:S01]  /*24b0*/  IMAD.HI.U32 R40, R40, 0xd79435f, RZ ;  /* 0x0d79435f28287827 */ /* 0x000fe200078e00ff */
[----:B------:R-:W-:Y:S02]  /*24c0*/  ISETP.NE.AND P1, PT, R3, RZ, PT ;  /* 0x000000ff0300720c */ /* 0x000fe40003f25270 */
[----:B------:R-:W-:Y:S01]  /*24d0*/  SHF.L.U32 R5, R5, 0x1f, RZ ;  /* 0x0000001f05057819 */ /* 0x000fe200000006ff */
[----:B------:R-:W-:Y:S01]  /*24e0*/  IMAD.IADD R2, R0, 0x1, R7 ;  /* 0x0000000100027824 */ /* 0x000fe200078e0207 */
[C---:B------:R-:W-:Y:S01]  /*24f0*/  PRMT R4, R40.reuse, 0x9910, RZ ;  /* 0x0000991028047816 */ /* 0x040fe200000000ff */
[----:B------:R-:W-:Y:S01]  /*2500*/  IMAD R35, R40, -0x10, R31 ;  /* 0xfffffff028237824 */ /* 0x000fe200078e021f */
[----:B------:R-:W-:Y:S01]  /*2510*/  ISETP.NE.AND P0, PT, R22, 0x1, PT ;  /* 0x000000011600780c */ /* 0x000fe20003f05270 */
[----:B------:R-:W1:Y:S02]  /*2520*/  SYNCS.PHASECHK.TRANS64.TRYWAIT P2, [R2+URZ+0x31860], R5 ;  /* 0x03186005020075a7 */ /* 0x000e6400080411ff */
[----:B------:R-:W-:-:S05]  /*2530*/  IMAD R4, R4, 0x130, RZ ;  /* 0x0000013004047824 */ /* 0x000fca00078e02ff */
[----:B------:R-:W-:-:S04]  /*2540*/  IADD3 R38, PT, PT, RZ, -R4, RZ ;  /* 0x80000004ff267210 */ /* 0x000fc80007ffe0ff */
[----:B------:R-:W-:Y:S01]  /*2550*/  PRMT R38, R38, 0x7710, RZ ;  /* 0x0000771026267816 */ /* 0x000fe200000000ff */
[----:B-1----:R-:W-:Y:S06]  /*2560*/  @!P2 BRA `(.L_x_33) ;  /* 0x0000001c008ca947 */ /* 0x002fec0003800000 */
.L_x_76:
[----:B------:R-:W-:Y:S01]  /*2570*/  NOP ;  /* 0x0000000000007918 */ /* 0x000fe20000000000 */
[----:B------:R-:W-:Y:S01]  /*2580*/  LOP3.LUT R4, R20, 0x1, RZ, 0xc0, !PT ;  /* 0x0000000114047812 */ /* 0x000fe200078ec0ff */
[----:B------:R-:W-:Y:S01]  /*2590*/  IMAD.IADD R38, R38, 0x1, R23 ;  /* 0x0000000126267824 */ /* 0x000fe200078e0217 */
[----:B------:R-:W-:Y:S01]  /*25a0*/  VIMNMX.U32 R35, PT, PT, R35, 0x10, PT ;  /* 0x0000001023237848 */ /* 0x000fe20003fe0000 */
[----:B------:R-:W-:Y:S06]  /*25b0*/  @P1 BRA `(.L_x_34) ;  /* 0x0000000000041947 */ /* 0x000fec0003800000 */
[----:B------:R-:W-:-:S04]  /*25c0*/  DEPBAR.LE SB0, 0x1 ;  /* 0x000080400000791a */ /* 0x000fc80000000000 */
.L_x_34:
[----:B------:R-:W-:Y:S02]  /*25d0*/  LOP3.LUT R7, R38, 0xffff, RZ, 0xc0, !PT ;  /* 0x0000ffff26077812 */ /* 0x000fe400078ec0ff */
[----:B------:R-:W-:Y:S02]  /*25e0*/  MOV R6, 0x2600 ;  /* 0x0000260000067802 */ /* 0x000fe40000000f00 */
[----:B-1----:R-:W-:Y:S05]  /*25f0*/  CALL.REL.NOINC `($__internal_3_$__cuda_sm20_div_u16) ;  /* 0x0000001c00a47944 */ /* 0x002fea0003c00000 */
[----:B------:R-:W-:Y:S05]  /*2600*/  WARPSYNC.ALL ;  /* 0x0000000000007948 */ /* 0x000fea0003800000 */
[----:B------:R-:W-:Y:S01]  /*2610*/  NOP ;  /* 0x0000000000007918 */ /* 0x000fe20000000000 */
[----:B------:R-:W-:Y:S02]  /*2620*/  ISETP.NE.AND P1, PT, R3, RZ, PT ;  /* 0x000000ff0300720c */ /* 0x000fe40003f25270 */
[----:B------:R-:W-:Y:S01]  /*2630*/  R2UR UR7, R4 ;  /* 0x00000000040772ca */ /* 0x000fe200000e0000 */
[----:B------:R-:W-:Y:S01]  /*2640*/  BAR.SYNC.DEFER_BLOCKING 0x8, 0x80 ;  /* 0x0202000000007b1d */ /* 0x000fe20000010000 */
[----:B------:R-:W-:Y:S01]  /*2650*/  IMAD R37, R21, 0x2000, R30 ;  /* 0x0000200015257824 */ /* 0x000fe200078e021e */
[----:B------:R-:W-:-:S03]  /*2660*/  PRMT R39, R36, 0x9910, RZ ;  /* 0x0000991024277816 */ /* 0x000fc600000000ff */
[----:B------:R-:W-:-:S04]  /*2670*/  IMAD R37, R28, 0x80, R37 ;  /* 0x000000801c257824 */ /* 0x000fc800078e0225 */
[--C-:B------:R-:W-:Y:S02]  /*2680*/  IMAD R33, R27, 0x10, R37.reuse ;  /* 0x000000101b217824 */ /* 0x100fe400078e0225 */
[----:B------:R-:W-:Y:S01]  /*2690*/  IMAD R41, R26, 0x10, R37 ;  /* 0x000000101a297824 */ /* 0x000fe200078e0225 */
[----:B------:R-:W-:-:S03]  /*26a0*/  UIMAD UR7, UR7, 0xe0, URZ ;  /* 0x000000e0070778a4 */ /* 0x000fc6000f8e02ff */
[----:B------:R-:W-:-:S06]  /*26b0*/  IMAD.IADD R41, R0, 0x1, R41 ;  /* 0x0000000100297824 */ /* 0x000fcc00078e0229 */
[----:B------:R-:W1:Y:S01]  /*26c0*/  LDTM.x8 R12, tmem[UR7] ;  /* 0x00000007000c79ee */ /* 0x000e6200081c0000 */
[----:B------:R-:W-:Y:S01]  /*26d0*/  NOP ;  /* 0x0000000000007918 */ /* 0x000fe20000000000 */
[----:B-1----:R-:W1:Y:S01]  /*26e0*/  LDTM.x8 R4, tmem[UR7+0x8] ;  /* 0x00000807000479ee */ /* 0x002e6200081c0000 */
[----:B------:R-:W-:Y:S02]  /*26f0*/  F2FP.BF16.F32.PACK_AB R12, R13, R12 ;  /* 0x0000000c0d0c723e */ /* 0x000fe400000010ff */
[----:B------:R-:W-:Y:S02]  /*2700*/  F2FP.BF16.F32.PACK_AB R13, R15, R14 ;  /* 0x0000000e0f0d723e */ /* 0x000fe400000010ff */
[----:B------:R-:W-:Y:S01]  /*2710*/  F2FP.BF16.F32.PACK_AB R14, R17, R16 ;  /* 0x00000010110e723e */ /* 0x000fe200000010ff */
[----:B------:R-:W-:Y:S01]  /*2720*/  IMAD.IADD R16, R0, 0x1, R33 ;  /* 0x0000000100107824 */ /* 0x000fe200078e0221 */
[----:B------:R-:W-:Y:S02]  /*2730*/  F2FP.BF16.F32.PACK_AB R15, R19, R18 ;  /* 0x00000012130f723e */ /* 0x000fe400000010ff */
[----:B-1----:R-:W-:-:S02]  /*2740*/  F2FP.BF16.F32.PACK_AB R32, R5, R4 ;  /* 0x000000040520723e */ /* 0x002fc400000010ff */
[----:B------:R-:W-:Y:S01]  /*2750*/  PRMT R4, R35, 0x9910, RZ ;  /* 0x0000991023047816 */ /* 0x000fe200000000ff */
[----:B------:R1:W-:Y:S01]  /*2760*/  STS.128 [R16], R12 ;  /* 0x0000000c10007388 */ /* 0x0003e20000000c00 */
[----:B------:R-:W-:Y:S01]  /*2770*/  NOP ;  /* 0x0000000000007918 */ /* 0x000fe20000000000 */
[----:B------:R-:W-:Y:S02]  /*2780*/  F2FP.BF16.F32.PACK_AB R33, R7, R6 ;  /* 0x000000060721723e */ /* 0x000fe400000010ff */
[----:B------:R-:W-:Y:S01]  /*2790*/  F2FP.BF16.F32.PACK_AB R34, R9, R8 ;  /* 0x000000080922723e */ /* 0x000fe200000010ff */
[----:B------:R-:W-:Y:S01]  /*27a0*/  IMAD R39, R39, R4, RZ ;  /* 0x0000000427277224 */ /* 0x000fe200078e02ff */
[----:B------:R-:W-:-:S03]  /*27b0*/  F2FP.BF16.F32.PACK_AB R35, R11, R10 ;  /* 0x0000000a0b23723e */ /* 0x000fc600000010ff */
[----:B------:R-:W-:Y:S02]  /*27c0*/  IMAD.MOV R39, RZ, RZ, -R39 ;  /* 0x000000ffff277224 */ /* 0x000fe400078e0a27 */
[----:B------:R2:W-:Y:S03]  /*27d0*/  STS.128 [R41], R32 ;  /* 0x0000002029007388 */ /* 0x0005e60000000c00 */
[----:B------:R-:W-:-:S05]  /*27e0*/  PRMT R39, R39, 0x7710, RZ ;  /* 0x0000771027277816 */ /* 0x000fca00000000ff */
[----:B------:R-:W-:-:S05]  /*27f0*/  IMAD.IADD R39, R38, 0x1, R39 ;  /* 0x0000000126277824 */ /* 0x000fca00078e0227 */
[----:B------:R-:W-:-:S05]  /*2800*/  LOP3.LUT R39, R39, 0xffff, RZ, 0xc0, !PT ;  /* 0x0000ffff27277812 */ /* 0x000fca00078ec0ff */
[----:B------:R-:W-:Y:S01]  /*2810*/  IMAD R40, R40, 0x10, R39 ;  /* 0x0000001028287824 */ /* 0x000fe200078e0227 */
[----:B-1----:R-:W1:Y:S01]  /*2820*/  LDTM.x8 R12, tmem[UR7+0x10] ;  /* 0x00001007000c79ee */ /* 0x002e6200081c0000 */
[----:B------:R-:W-:Y:S01]  /*2830*/  NOP ;  /* 0x0000000000007918 */ /* 0x000fe20000000000 */
[----:B-1----:R-:W1:Y:S01]  /*2840*/  LDTM.x8 R4, tmem[UR7+0x18] ;  /* 0x00001807000479ee */ /* 0x002e6200081c0000 */
[----:B--2---:R-:W-:Y:S01]  /*2850*/  LOP3.LUT R32, R36, 0xffff, RZ, 0xc0, !PT ;  /* 0x0000ffff24207812 */ /* 0x004fe200078ec0ff */
[----:B------:R-:W-:-:S04]  /*2860*/  IMAD.SHL.U32 R33, R40, 0x80, RZ ;  /* 0x0000008028217824 */ /* 0x000fc800078e00ff */
[----:B------:R-:W-:Y:S01]  /*2870*/  IMAD R32, R32, 0xe0, RZ ;  /* 0x000000e020207824 */ /* 0x000fe200078e02ff */
[----:B------:R-:W-:Y:S02]  /*2880*/  F2FP.BF16.F32.PACK_AB R12, R13, R12 ;  /* 0x0000000c0d0c723e */ /* 0x000fe400000010ff */
[----:B------:R-:W-:Y:S02]  /*2890*/  F2FP.BF16.F32.PACK_AB R13, R15, R14 ;  /* 0x0000000e0f0d723e */ /* 0x000fe400000010ff */
[----:B------:R-:W-:Y:S01]  /*28a0*/  F2FP.BF16.F32.PACK_AB R14, R17, R16 ;  /* 0x00000010110e723e */ /* 0x000fe200000010ff */
[--C-:B------:R-:W-:Y:S01]  /*28b0*/  IMAD R17, R25, 0x10, R37.reuse ;  /* 0x0000001019117824 */ /* 0x100fe200078e0225 */
[----:B------:R-:W-:Y:S01]  /*28c0*/  F2FP.BF16.F32.PACK_AB R15, R19, R18 ;  /* 0x00000012130f723e */ /* 0x000fe200000010ff */
[----:B------:R-:W-:Y:S01]  /*28d0*/  IMAD R37, R24, 0x10, R37 ;  /* 0x0000001018257824 */ /* 0x000fe200078e0225 */
[----:B-1----:R-:W-:Y:S01]  /*28e0*/  F2FP.BF16.F32.PACK_AB R4, R5, R4 ;  /* 0x000000040504723e */ /* 0x002fe200000010ff */
[C---:B------:R-:W-:Y:S01]  /*28f0*/  IMAD.IADD R17, R0.reuse, 0x1, R17 ;  /* 0x0000000100117824 */ /* 0x040fe200078e0211 */
[----:B------:R-:W-:Y:S01]  /*2900*/  F2FP.BF16.F32.PACK_AB R5, R7, R6 ;  /* 0x000000060705723e */ /* 0x000fe200000010ff */
[----:B------:R-:W-:Y:S01]  /*2910*/  IMAD.IADD R37, R0, 0x1, R37 ;  /* 0x0000000100257824 */ /* 0x000fe200078e0225 */
[----:B------:R-:W-:-:S02]  /*2920*/  F2FP.BF16.F32.PACK_AB R6, R9, R8 ;  /* 0x000000080906723e */ /* 0x000fc400000010ff */
[----:B------:R-:W-:Y:S01]  /*2930*/  F2FP.BF16.F32.PACK_AB R7, R11, R10 ;  /* 0x0000000a0b07723e */ /* 0x000fe200000010ff */
[----:B------:R1:W-:Y:S01]  /*2940*/  STS.128 [R17], R12 ;  /* 0x0000000c11007388 */ /* 0x0003e20000000c00 */
[----:B------:R-:W-:-:S03]  /*2950*/  NOP ;  /* 0x0000000000007918 */ /* 0x000fc60000000000 */
[----:B------:R1:W-:Y:S01]  /*2960*/  STS.128 [R37], R4 ;  /* 0x0000000425007388 */ /* 0x0003e20000000c00 */
[----:B------:R2:W-:Y:S06]  /*2970*/  MEMBAR.ALL.CTA ;  /* 0x0000000000007992 */ /* 0x0005ec0000008000 */
[----:B--2---:R-:W2:Y:S02]  /*2980*/  FENCE.VIEW.ASYNC.S ;  /* 0x00000000000073c6 */ /* 0x004ea40000000000 */
[----:B--2---:R-:W-:Y:S06]  /*2990*/  BAR.SYNC.DEFER_BLOCKING 0x8, 0x80 ;  /* 0x0202000000007b1d */ /* 0x004fec0000010000 */
[----:B------:R-:W-:Y:S05]  /*29a0*/  @P1 BRA `(.L_x_35) ;  /* 0x0000000000381947 */ /* 0x000fea0003800000 */
[----:B------:R-:W-:Y:S01]  /*29b0*/  ELECT P2, URZ, PT ;  /* 0x0000000000ff782f */ /* 0x000fe20003840000 */
[----:B------:R-:W-:-:S12]  /*29c0*/  BSSY.RECONVERGENT B0, `(.L_x_35) ;  /* 0x000000c000007945 */ /* 0x000fd80003800200 */
[----:B------:R-:W-:Y:S05]  /*29d0*/  @!P2 BRA `(.L_x_36) ;  /* 0x000000000028a947 */ /* 0x000fea0003800000 */
[----:B------:R-:W2:Y:S01]  /*29e0*/  LDCU.64 UR8, c[0x0][0x348] ;  /* 0x00006900ff0877ac */ /* 0x000ea20008000a00 */
[----:B------:R-:W-:Y:S02]  /*29f0*/  R2UR UR10, R21 ;  /* 0x00000000150a72ca */ /* 0x000fe400000e0000 */
[----:B------:R-:W-:Y:S02]  /*2a00*/  R2UR UR4, R0 ;  /* 0x00000000000472ca */ /* 0x000fe400000e0000 */
[----:B------:R-:W-:Y:S02]  /*2a10*/  R2UR UR5, R32 ;  /* 0x00000000200572ca */ /* 0x000fe400000e0000 */
[----:B------:R-:W-:-:S09]  /*2a20*/  R2UR UR6, R33 ;  /* 0x00000000210672ca */ /* 0x000fd200000e0000 */
[----:B------:R-:W-:Y:S02]  /*2a30*/  ULEA UR4, UR10, UR4, 0xd ;  /* 0x000000040a047291 */ /* 0x000fe4000f8e68ff */
[----:B--2---:R-:W-:-:S04]  /*2a40*/  UIADD3 UR8, UP0, UPT, UR8, 0x240, URZ ;  /* 0x0000024008087890 */ /* 0x004fc8000ff1e0ff */
[----:B------:R-:W-:-:S09]  /*2a50*/  UIADD3.X UR9, UPT, UPT, URZ, UR9, URZ, UP0, !UPT ;  /* 0x00000009ff097290 */ /* 0x000fd200087fe4ff */
[----:B------:R2:W-:Y:S02]  /*2a60*/  UTMASTG.2D [UR4], [UR8] ;  /* 0x00000004080073b5 */ /* 0x0005e40008008000 */
[----:B--2---:R0:W-:Y:S02]  /*2a70*/  UTMACMDFLUSH ;  /* 0x00000000000079b7 */ /* 0x0041e40000000000 */
.L_x_36:
[----:B------:R-:W-:Y:S05]  /*2a80*/  BSYNC.RECONVERGENT B0 ;  /* 0x0000000000007941 */ /* 0x000fea0003800200 */
.L_x_35:
[----:B------:R-:W-:Y:S05]  /*2a90*/  @P1 BRA `(.L_x_37) ;  /* 0x0000000000041947 */ /* 0x000fea0003800000 */
[----:B------:R-:W-:-:S04]  /*2aa0*/  DEPBAR.LE SB0, 0x1 ;  /* 0x000080400000791a */ /* 0x000fc80000000000 */
.L_x_37:
[----:B------:R-:W-:Y:S01]  /*2ab0*/  BAR.SYNC.DEFER_BLOCKING 0x8, 0x80 ;  /* 0x0202000000007b1d */ /* 0x000fe20000010000 */
[----:B------:R-:W-:-:S04]  /*2ac0*/  LOP3.LUT R53, R21, 0x1, RZ, 0xc0, !PT ;  /* 0x0000000115357812 */ /* 0x000fc800078ec0ff */
[----:B------:R-:W-:Y:S01]  /*2ad0*/  LOP3.LUT R21, R53, 0x1, RZ, 0x3c, !PT ;  /* 0x0000000135157812 */ /* 0x000fe200078e3cff */
[----:B-1----:R-:W1:Y:S04]  /*2ae0*/  LDTM.x8 R12, tmem[UR7+0x20] ;  /* 0x00002007000c79ee */ /* 0x002e6800081c0000 */
[C---:B------:R-:W-:Y:S02]  /*2af0*/  IMAD R35, R21.reuse, 0x2000, R30 ;  /* 0x0000200015237824 */ /* 0x040fe400078e021e */
[----:B------:R-:W-:Y:S02]  /*2b00*/  IMAD R50, R21, 0x2000, R0 ;  /* 0x0000200015327824 */ /* 0x000fe400078e0200 */
[----:B------:R-:W-:-:S04]  /*2b10*/  IMAD R34, R28, 0x80, R35 ;  /* 0x000000801c227824 */ /* 0x000fc800078e0223 */
[--C-:B------:R-:W-:Y:S02]  /*2b20*/  IMAD R37, R27, 0x10, R34.reuse ;  /* 0x000000101b257824 */ /* 0x100fe400078e0222 */
[--C-:B------:R-:W-:Y:S02]  /*2b30*/  IMAD R35, R26, 0x10, R34.reuse ;  /* 0x000000101a237824 */ /* 0x100fe400078e0222 */
[C---:B------:R-:W-:Y:S01]  /*2b40*/  IMAD.IADD R37, R0.reuse, 0x1, R37 ;  /* 0x0000000100257824 */ /* 0x040fe200078e0225 */
[----:B------:R-:W-:Y:S01]  /*2b50*/  NOP ;  /* 0x0000000000007918 */ /* 0x000fe20000000000 */
[----:B-1----:R-:W1:Y:S01]  /*2b60*/  LDTM.x8 R4, tmem[UR7+0x28] ;  /* 0x00002807000479ee */ /* 0x002e6200081c0000 */
[----:B------:R-:W-:Y:S02]  /*2b70*/  IMAD.IADD R35, R0, 0x1, R35 ;  /* 0x0000000100237824 */ /* 0x000fe400078e0223 */
[--C-:B------:R-:W-:Y:S02]  /*2b80*/  IMAD R39, R25, 0x10, R34.reuse ;  /* 0x0000001019277824 */ /* 0x100fe400078e0222 */
[----:B------:R-:W-:Y:S01]  /*2b90*/  IMAD R51, R24, 0x10, R34 ;  /* 0x0000001018337824 */ /* 0x000fe200078e0222 */
[----:B------:R-:W-:Y:S01]  /*2ba0*/  F2FP.BF16.F32.PACK_AB R44, R13, R12 ;  /* 0x0000000c0d2c723e */ /* 0x000fe200000010ff */
[C---:B------:R-:W-:Y:S01]  /*2bb0*/  IMAD.IADD R39, R0.reuse, 0x1, R39 ;  /* 0x0000000100277824 */ /* 0x040fe200078e0227 */
[----:B------:R-:W-:Y:S01]  /*2bc0*/  F2FP.BF16.F32.PACK_AB R45, R15, R14 ;  /* 0x0000000e0f2d723e */ /* 0x000fe200000010ff */
[----:B------:R-:W-:Y:S01]  /*2bd0*/  IMAD.IADD R51, R0, 0x1, R51 ;  /* 0x0000000100337824 */ /* 0x000fe200078e0233 */
[----:B------:R-:W-:-:S02]  /*2be0*/  F2FP.BF16.F32.PACK_AB R46, R17, R16 ;  /* 0x00000010112e723e */ /* 0x000fc400000010ff */
[----:B------:R-:W-:-:S05]  /*2bf0*/  F2FP.BF16.F32.PACK_AB R47, R19, R18 ;  /* 0x00000012132f723e */ /* 0x000fca00000010ff */
[----:B------:R2:W-:Y:S01]  /*2c00*/  STS.128 [R37], R44 ;  /* 0x0000002c25007388 */ /* 0x0005e20000000c00 */
[----:B------:R-:W-:Y:S01]  /*2c10*/  NOP ;  /* 0x0000000000007918 */ /* 0x000fe20000000000 */
[----:B-1----:R-:W1:Y:S01]  /*2c20*/  LDTM.x8 R12, tmem[UR7+0x30] ;  /* 0x00003007000c79ee */ /* 0x002e6200081c0000 */
[----:B------:R-:W-:Y:S02]  /*2c30*/  F2FP.BF16.F32.PACK_AB R40, R5, R4 ;  /* 0x000000040528723e */ /* 0x000fe400000010ff */
[----:B------:R-:W-:Y:S02]  /*2c40*/  F2FP.BF16.F32.PACK_AB R41, R7, R6 ;  /* 0x000000060729723e */ /* 0x000fe400000010ff */
[----:B------:R-:W-:Y:S02]  /*2c50*/  F2FP.BF16.F32.PACK_AB R42, R9, R8 ;  /* 0x00000008092a723e */ /* 0x000fe400000010ff */
        /* <DEDUP_REMOVED lines=10> */
[----:B-1----:R-:W-:Y:S02]  /*2d00*/  F2FP.BF16.F32.PACK_AB R4, R5, R4 ;  /* 0x000000040504723e */ /* 0x002fe400000010ff */
[----:B------:R-:W-:Y:S02]  /*2d10*/  F2FP.BF16.F32.PACK_AB R5, R7, R6 ;  /* 0x000000060705723e */ /* 0x000fe400000010ff */
[----:B------:R-:W-:Y:S02]  /*2d20*/  F2FP.BF16.F32.PACK_AB R6, R9, R8 ;  /* 0x000000080906723e */ /* 0x000fe400000010ff */
[----:B------:R-:W-:-:S05]  /*2d30*/  F2FP.BF16.F32.PACK_AB R7, R11, R10 ;  /* 0x0000000a0b07723e */ /* 0x000fca00000010ff */
[----:B------:R2:W-:Y:S01]  /*2d40*/  STS.128 [R51], R4 ;  /* 0x0000000433007388 */ /* 0x0005e20000000c00 */
[----:B------:R1:W-:Y:S06]  /*2d50*/  MEMBAR.ALL.CTA ;  /* 0x0000000000007992 */ /* 0x0003ec0000008000 */
[----:B-1----:R-:W1:Y:S02]  /*2d60*/  FENCE.VIEW.ASYNC.S ;  /* 0x00000000000073c6 */ /* 0x002e640000000000 */
[----:B-1----:R-:W-:Y:S06]  /*2d70*/  BAR.SYNC.DEFER_BLOCKING 0x8, 0x80 ;  /* 0x0202000000007b1d */ /* 0x002fec0000010000 */
[----:B------:R-:W-:Y:S05]  /*2d80*/  @P1 BRA `(.L_x_38) ;  /* 0x0000000000381947 */ /* 0x000fea0003800000 */
[----:B------:R-:W-:Y:S01]  /*2d90*/  ELECT P2, URZ, PT ;  /* 0x0000000000ff782f */ /* 0x000fe20003840000 */
[----:B------:R-:W-:-:S12]  /*2da0*/  BSSY.RECONVERGENT B0, `(.L_x_39) ;  /* 0x000000b000007945 */ /* 0x000fd80003800200 */
[----:B------:R-:W-:Y:S05]  /*2db0*/  @!P2 BRA `(.L_x_40) ;  /* 0x000000000024a947 */ /* 0x000fea0003800000 */
[----:B------:R-:W1:Y:S01]  /*2dc0*/  LDCU.64 UR8, c[0x0][0x348] ;  /* 0x00006900ff0877ac */ /* 0x000e620008000a00 */
[----:B------:R-:W-:Y:S02]  /*2dd0*/  R2UR UR5, R32 ;  /* 0x00000000200572ca */ /* 0x000fe400000e0000 */
[----:B------:R-:W-:Y:S02]  /*2de0*/  R2UR UR4, R50 ;  /* 0x00000000320472ca */ /* 0x000fe400000e0000 */
[----:B------:R-:W-:-:S09]  /*2df0*/  R2UR UR6, R33 ;  /* 0x00000000210672ca */ /* 0x000fd200000e0000 */
[----:B------:R-:W-:Y:S02]  /*2e00*/  UIADD3 UR5, UPT, UPT, UR5, 0x20, URZ ;  /* 0x0000002005057890 */ /* 0x000fe4000fffe0ff */
[----:B-1----:R-:W-:-:S04]  /*2e10*/  UIADD3 UR8, UP0, UPT, UR8, 0x240, URZ ;  /* 0x0000024008087890 */ /* 0x002fc8000ff1e0ff */
[----:B------:R-:W-:-:S09]  /*2e20*/  UIADD3.X UR9, UPT, UPT, URZ, UR9, URZ, UP0, !UPT ;  /* 0x00000009ff097290 */ /* 0x000fd200087fe4ff */
[----:B------:R1:W-:Y:S02]  /*2e30*/  UTMASTG.2D [UR4], [UR8] ;  /* 0x00000004080073b5 */ /* 0x0003e40008008000 */
[----:B-1----:R0:W-:Y:S02]  /*2e40*/  UTMACMDFLUSH ;  /* 0x00000000000079b7 */ /* 0x0021e40000000000 */
.L_x_40:
[----:B------:R-:W-:Y:S05]  /*2e50*/  BSYNC.RECONVERGENT B0 ;  /* 0x0000000000007941 */ /* 0x000fea0003800200 */
.L_x_39:
[----:B------:R-:W-:-:S04]  /*2e60*/  DEPBAR.LE SB0, 0x1 ;  /* 0x000080400000791a */ /* 0x000fc80000000000 */
.L_x_38:
[----:B------:R-:W-:Y:S01]  /*2e70*/  BAR.SYNC.DEFER_BLOCKING 0x8, 0x80 ;  /* 0x0202000000007b1d */ /* 0x000fe20000010000 */
[C---:B--2---:R-:W-:Y:S02]  /*2e80*/  IMAD R41, R53.reuse, 0x2000, R30 ;  /* 0x0000200035297824 */ /* 0x044fe400078e021e */
[----:B------:R-:W-:Y:S02]  /*2e90*/  IMAD R48, R53, 0x2000, R0 ;  /* 0x0000200035307824 */ /* 0x000fe400078e0200 */
[----:B------:R-:W-:Y:S01]  /*2ea0*/  IMAD R38, R28, 0x80, R41 ;  /* 0x000000801c267824 */ /* 0x000fe200078e0229 */
[----:B------:R-:W1:Y:S03]  /*2eb0*/  LDTM.x8 R12, tmem[UR7+0x40] ;  /* 0x00004007000c79ee */ /* 0x000e6600081c0000 */
[----:B------:R-:W-:-:S04]  /*2ec0*/  IMAD R49, R24, 0x10, R38 ;  /* 0x0000001018317824 */ /* 0x000fc800078e0226 */
[C---:B------:R-:W-:Y:S01]  /*2ed0*/  IMAD.IADD R49, R0.reuse, 0x1, R49 ;  /* 0x0000000100317824 */ /* 0x040fe200078e0231 */
[----:B------:R-:W-:Y:S01]  /*2ee0*/  NOP ;  /* 0x0000000000007918 */ /* 0x000fe20000000000 */
[----:B-1----:R-:W1:Y:S01]  /*2ef0*/  LDTM.x8 R4, tmem[UR7+0x48] ;  /* 0x00004807000479ee */ /* 0x002e6200081c0000 */
[----:B------:R-:W-:Y:S01]  /*2f00*/  F2FP.BF16.F32.PACK_AB R44, R13, R12 ;  /* 0x0000000c0d2c723e */ /* 0x000fe200000010ff */
[----:B------:R-:W-:Y:S01]  /*2f10*/  IMAD R13, R27, 0x10, R38 ;  /* 0x000000101b0d7824 */ /* 0x000fe200078e0226 */
[----:B------:R-:W-:Y:S02]  /*2f20*/  F2FP.BF16.F32.PACK_AB R45, R15, R14 ;  /* 0x0000000e0f2d723e */ /* 0x000fe400000010ff */
[----:B------:R-:W-:Y:S01]  /*2f30*/  F2FP.BF16.F32.PACK_AB R46, R17, R16 ;  /* 0x00000010112e723e */ /* 0x000fe200000010ff */
[----:B------:R-:W-:Y:S01]  /*2f40*/  IMAD.IADD R36, R0, 0x1, R13 ;  /* 0x0000000100247824 */ /* 0x000fe200078e020d */
[----:B------:R-:W-:-:S05]  /*2f50*/  F2FP.BF16.F32.PACK_AB R47, R19, R18 ;  /* 0x00000012132f723e */ /* 0x000fca00000010ff */
[----:B------:R2:W-:Y:S01]  /*2f60*/  STS.128 [R36], R44 ;  /* 0x0000002c24007388 */ /* 0x0005e20000000c00 */
        /* <DEDUP_REMOVED lines=11> */
[----:B------:R-:W-:Y:S02]  /*3020*/  F2FP.BF16.F32.PACK_AB R12, R13, R12 ;  /* 0x0000000c0d0c723e */ /* 0x000fe400000010ff */
[----:B------:R-:W-:Y:S02]  /*3030*/  F2FP.BF16.F32.PACK_AB R13, R15, R14 ;  /* 0x0000000e0f0d723e */ /* 0x000fe400000010ff */
[----:B------:R-:W-:Y:S01]  /*3040*/  F2FP.BF16.F32.PACK_AB R14, R17, R16 ;  /* 0x00000010110e723e */ /* 0x000fe200000010ff */
[----:B------:R-:W-:Y:S01]  /*3050*/  IMAD R17, R25, 0x10, R38 ;  /* 0x0000001019117824 */ /* 0x000fe200078e0226 */
[----:B------:R-:W-:-:S03]  /*3060*/  F2FP.BF16.F32.PACK_AB R15, R19, R18 ;  /* 0x00000012130f723e */ /* 0x000fc600000010ff */
[----:B------:R-:W-:-:S05]  /*3070*/  IMAD.IADD R38, R0, 0x1, R17 ;  /* 0x0000000100267824 */ /* 0x000fca00078e0211 */
        /* <DEDUP_REMOVED lines=23> */
.L_x_43:
[----:B------:R-:W-:Y:S05]  /*31f0*/  BSYNC.RECONVERGENT B0 ;  /* 0x0000000000007941 */ /* 0x000fea0003800200 */
.L_x_42:
[----:B------:R-:W-:-:S04]  /*3200*/  DEPBAR.LE SB0, 0x1 ;  /* 0x000080400000791a */ /* 0x000fc80000000000 */
.L_x_41:
[----:B------:R-:W-:Y:S06]  /*3210*/  BAR.SYNC.DEFER_BLOCKING 0x8, 0x80 ;  /* 0x0202000000007b1d */ /* 0x000fec0000010000 */
[----:B--2---:R-:W1:Y:S01]  /*3220*/  LDTM.x8 R12, tmem[UR7+0x60] ;  /* 0x00006007000c79ee */ /* 0x004e6200081c0000 */
[----:B------:R-:W-:Y:S01]  /*3230*/  NOP ;  /* 0x0000000000007918 */ /* 0x000fe20000000000 */
[----:B-1----:R-:W1:Y:S01]  /*3240*/  LDTM.x8 R4, tmem[UR7+0x68] ;  /* 0x00006807000479ee */ /* 0x002e6200081c0000 */
[----:B------:R-:W-:Y:S02]  /*3250*/  F2FP.BF16.F32.PACK_AB R44, R13, R12 ;  /* 0x0000000c0d2c723e */ /* 0x000fe400000010ff */
[----:B------:R-:W-:-:S02]  /*3260*/  F2FP.BF16.F32.PACK_AB R45, R15, R14 ;  /* 0x0000000e0f2d723e */ /* 0x000fc400000010ff */
        /* <DEDUP_REMOVED lines=39> */
.L_x_46:
[----:B------:R-:W-:Y:S05]  /*34e0*/  BSYNC.RECONVERGENT B0 ;  /* 0x0000000000007941 */ /* 0x000fea0003800200 */
.L_x_45:
[----:B------:R-:W-:-:S04]  /*34f0*/  DEPBAR.LE SB0, 0x1 ;  /* 0x000080400000791a */ /* 0x000fc80000000000 */
.L_x_44:
        /* <DEDUP_REMOVED lines=45> */
.L_x_49:
[----:B------:R-:W-:Y:S05]  /*37d0*/  BSYNC.RECONVERGENT B0 ;  /* 0x0000000000007941 */ /* 0x000fea0003800200 */
.L_x_48:
[----:B------:R-:W-:-:S04]  /*37e0*/  DEPBAR.LE SB0, 0x1 ;  /* 0x000080400000791a */ /* 0x000fc80000000000 */
.L_x_47:
        /* <DEDUP_REMOVED lines=45> */
.L_x_52:
[----:B------:R-:W-:Y:S05]  /*3ac0*/  BSYNC.RECONVERGENT B0 ;  /* 0x0000000000007941 */ /* 0x000fea0003800200 */
.L_x_51:
[----:B------:R-:W-:-:S04]  /*3ad0*/  DEPBAR.LE SB0, 0x1 ;  /* 0x000080400000791a */ /* 0x000fc80000000000 */
.L_x_50:
[----:B------:R-:W-:Y:S01]  /*3ae0*/  BAR.SYNC.DEFER_BLOCKING 0x8, 0x80 ;  /* 0x0202000000007b1d */ /* 0x000fe20000010000 */
[----:B------:R-:W-:-:S05]  /*3af0*/  VIADD R2, R2, 0x31870 ;  /* 0x0003187002027836 */ /* 0x000fca0000000000 */
[----:B------:R-:W-:Y:S01]  /*3b00*/  PRMT R2, RZ, 0x654, R2 ;  /* 0x00000654ff027816 */ /* 0x000fe20000000002 */
[----:B--2---:R-:W1:Y:S01]  /*3b10*/  LDTM.x8 R12, tmem[UR7+0xc0] ;  /* 0x0000c007000c79ee */ /* 0x004e6200081c0000 */
        /* <DEDUP_REMOVED lines=27> */
[----:B------:R-:W-:Y:S01]  /*3cd0*/  NOP ;  /* 0x0000000000007918 */ /* 0x000fe20000000000 */
[----:B------:R2:W-:Y:S01]  /*3ce0*/  SYNCS.ARRIVE.TRANS64.RED.A1T0 RZ, [R2+URZ], RZ ;  /* 0x000000ff02ff79a7 */ /* 0x0005e200081004ff */
        /* <DEDUP_REMOVED lines=16> */
.L_x_54:
[----:B------:R-:W-:Y:S05]  /*3df0*/  BSYNC.RECONVERGENT B0 ;  /* 0x0000000000007941 */ /* 0x000fea0003800200 */
.L_x_53:
[----:B------:R-:W-:Y:S02]  /*3e00*/  IADD3 R23, PT, PT, R23, 0x90, RZ ;  /* 0x0000009017177810 */ /* 0x000fe40007ffe0ff */
[----:B------:R-:W-:Y:S01]  /*3e10*/  IADD3 R29, PT, PT, R29, 0x90, RZ ;  /* 0x000000901d1d7810 */ /* 0x000fe20007ffe0ff */
[----:B------:R-:W-:Y:S06]  /*3e20*/  @P0 BRA `(.L_x_55) ;  /* 0xffffffe400800947 */ /* 0x000fec000383ffff */
.L_x_32:
[----:B------:R-:W-:-:S13]  /*3e30*/  ISETP.NE.AND P0, PT, R3, 0x3, PT ;  /* 0x000000030300780c */ /* 0x000fda0003f05270 */
[----:B------:R-:W-:Y:S05]  /*3e40*/  @P0 EXIT ;  /* 0x000000000000094d */ /* 0x000fea0003800000 */
[----:B------:R-:W-:Y:S05]  /*3e50*/  WARPSYNC.ALL ;  /* 0x0000000000007948 */ /* 0x000fea0003800000 */
[----:B------:R-:W-:Y:S01]  /*3e60*/  NOP ;  /* 0x0000000000007918 */ /* 0x000fe20000000000 */
[----:B------:R-:W1:Y:S01]  /*3e70*/  S2UR UR5, SR_CgaCtaId ;  /* 0x00000000000579c3 */ /* 0x000e620000008800 */
[----:B------:R-:W-:Y:S02]  /*3e80*/  UMOV UR4, 0x50 ;  /* 0x0000005000047882 */ /* 0x000fe40000000000 */
[----:B-1----:R-:W-:-:S09]  /*3e90*/  ULEA UR5, UR5, UR4, 0x18 ;  /* 0x0000000405057291 */ /* 0x002fd2000f8ec0ff */
[----:B--2---:R-:W1:Y:S02]  /*3ea0*/  LDS R2, [UR5] ;  /* 0x00000005ff027984 */ /* 0x004e640008000800 */
[----:B-1----:R-:W-:-:S04]  /*3eb0*/  LOP3.LUT R0, R2, 0xffff, RZ, 0xc0, !PT ;  /* 0x0000ffff02007812 */ /* 0x002fc800078ec0ff */
[----:B------:R-:W-:-:S13]  /*3ec0*/  ISETP.NE.AND P0, PT, R0, 0xffff, PT ;  /* 0x0000ffff0000780c */ /* 0x000fda0003f05270 */
[----:B------:R-:W-:Y:S05]  /*3ed0*/  @P0 BRA `(.L_x_56) ;  /* 0x0000000000480947 */ /* 0x000fea0003800000 */
[----:B------:R-:W-:-:S04]  /*3ee0*/  SHF.R.U32.HI R0, RZ, 0x10, R2 ;  /* 0x00000010ff007819 */ /* 0x000fc80000011602 */
[----:B------:R-:W-:-:S04]  /*3ef0*/  LOP3.LUT R0, R0, 0x1, RZ, 0xc0, !PT ;  /* 0x0000000100007812 */ /* 0x000fc800078ec0ff */
[----:B------:R-:W-:-:S13]  /*3f00*/  ISETP.NE.AND P0, PT, R0, 0x1, PT ;  /* 0x000000010000780c */ /* 0x000fda0003f05270 */
[----:B------:R-:W-:Y:S05]  /*3f10*/  @P0 BRA `(.L_x_57) ;  /* 0x00000000002c0947 */ /* 0x000fea0003800000 */
[----:B------:R-:W1:Y:S01]  /*3f20*/  S2R R0, SR_LANEID ;  /* 0x0000000000007919 */ /* 0x000e620000000000 */
[----:B------:R-:W-:Y:S01]  /*3f30*/  IMAD.MOV.U32 R2, RZ, RZ, -0x20000 ;  /* 0xfffe0000ff027424 */ /* 0x000fe200078e00ff */
[----:B------:R-:W-:Y:S02]  /*3f40*/  VOTEU.ANY UR6, UPT, PT ;  /* 0x0000000000067886 */ /* 0x000fe400038e0100 */
[----:B------:R-:W-:Y:S01]  /*3f50*/  UFLO.U32 UR6, UR6 ;  /* 0x00000006000672bd */ /* 0x000fe200080e0000 */
[----:B------:R-:W2:Y:S05]  /*3f60*/  REDUX UR4, R2 ;  /* 0x00000000020473c4 */ /* 0x000eaa0000000000 */
[----:B-1----:R-:W-:-:S02]  /*3f70*/  ISETP.EQ.U32.AND P0, PT, R0, UR6, PT ;  /* 0x0000000600007c0c */ /* 0x002fc4000bf02070 */
[----:B--2---:R-:W-:Y:S01]  /*3f80*/  MOV R0, UR4 ;  /* 0x0000000400007c02 */ /* 0x004fe20008000f00 */
[----:B------:R-:W-:-:S05]  /*3f90*/  UMOV UR4, 0xfffe0000 ;  /* 0xfffe000000047882 */ /* 0x000fca0000000000 */
[----:B------:R1:W-:Y:S05]  /*3fa0*/  UTCATOMSWS.AND URZ, UR4 ;  /* 0x0000000400ff79e3 */ /* 0x0003ea0008000000 */
[----:B------:R1:W-:Y:S01]  /*3fb0*/  @P0 ATOMS.AND RZ, [UR5], R0 ;  /* 0x00000000ffff098c */ /* 0x0003e2000a800005 */
[----:B------:R-:W-:Y:S05]  /*3fc0*/  BRA `(.L_x_58) ;  /* 0x0000000000147947 */ /* 0x000fea0003800000 */
.L_x_57:
[----:B------:R-:W-:Y:S02]  /*3fd0*/  MOV R2, 0x3ff0 ;  /* 0x00003ff000027802 */ /* 0x000fe40000000f00 */
[----:B------:R-:W-:Y:S05]  /*3fe0*/  CALL.REL.NOINC `($__internal_0_$__cuda_sm10x_tcgen05_guardrail_trap_col_being_dealloced_not_returned_by_alloc) ;  /* 0x0000000400047944 */ /* 0x000fea0003c00000 */
[----:B------:R-:W-:Y:S05]  /*3ff0*/  BRA `(.L_x_58) ;  /* 0x0000000000087947 */ /* 0x000fea0003800000 */
.L_x_56:
[----:B------:R-:W-:Y:S02]  /*4000*/  MOV R2, 0x4020 ;  /* 0x0000402000027802 */ /* 0x000fe40000000f00 */
[----:B------:R-:W-:Y:S05]  /*4010*/  CALL.REL.NOINC `($__internal_2_$__cuda_sm10x_tcgen05_guardrail_trap_unallocated_columns_being_dealloced) ;  /* 0x0000000400107944 */ /* 0x000fea0003c00000 */
.L_x_58:
[----:B------:R-:W-:Y:S01]  /*4020*/  NOP ;  /* 0x0000000000007918 */ /* 0x000fe20000000000 */
[----:B-1----:R-:W-:Y:S05]  /*4030*/  EXIT ;  /* 0x000000000000794d */ /* 0x002fea0003800000 */
.L_x_14:
[----:B------:R-:W-:-:S07]  /*4040*/  MOV R4, R5 ;  /* 0x0000000500047202 */ /* 0x000fce0000000f00 */
.L_x_59:
[----:B-1----:R1:W2:Y:S02]  /*4050*/  SYNCS.PHASECHK.TRANS64.TRYWAIT P0, [R2+URZ+0x31800], R5 ;  /* 0x03180005020075a7 */ /* 0x0022a400080011ff */
[----:B--2---:R-:W-:Y:S05]  /*4060*/  @!P0 NANOSLEEP.SYNCS 0x989680 ;  /* 0x009896800000895d */ /* 0x004fea0003900000 */
[----:B------:R-:W2:Y:S02]  /*4070*/  @!P0 SYNCS.PHASECHK.TRANS64 P0, [R2+URZ+0x31800], R5 ;  /* 0x03180005020085a7 */ /* 0x000ea400080010ff */
[----:B--2---:R-:W-:Y:S05]  /*4080*/  @!P0 BRA `(.L_x_59) ;  /* 0xfffffffc00f08947 */ /* 0x004fea000383ffff */
[----:B------:R-:W-:Y:S05]  /*4090*/  BRA `(.L_x_60) ;  /* 0xffffffc800687947 */ /* 0x000fea000383ffff */
.L_x_18:
[----:B------:R-:W-:Y:S02]  /*40a0*/  MOV R8, UR10 ;  /* 0x0000000a00087c02 */ /* 0x000fe40008000f00 */
[----:B------:R-:W-:Y:S02]  /*40b0*/  MOV R9, UR10 ;  /* 0x0000000a00097c02 */ /* 0x000fe40008000f00 */
[----:B------:R-:W-:-:S07]  /*40c0*/  MOV R0, UR9 ;  /* 0x0000000900007c02 */ /* 0x000fce0008000f00 */
.L_x_61:
[----:B-1----:R1:W2:Y:S02]  /*40d0*/  SYNCS.PHASECHK.TRANS64.TRYWAIT P0, [R0+URZ+0x31870], R9 ;  /* 0x03187009000075a7 */ /* 0x0022a400080011ff */
[----:B--2---:R-:W-:Y:S05]  /*40e0*/  @!P0 NANOSLEEP.SYNCS 0x989680 ;  /* 0x009896800000895d */ /* 0x004fea0003900000 */
[----:B------:R-:W2:Y:S02]  /*40f0*/  @!P0 SYNCS.PHASECHK.TRANS64 P0, [R0+URZ+0x31870], R9 ;  /* 0x03187009000085a7 */ /* 0x000ea400080010ff */
[----:B--2---:R-:W-:Y:S05]  /*4100*/  @!P0 BRA `(.L_x_61) ;  /* 0xfffffffc00f08947 */ /* 0x004fea000383ffff */
[----:B------:R-:W-:Y:S05]  /*4110*/  BRA `(.L_x_62) ;  /* 0xffffffcc00f47947 */ /* 0x000fea000383ffff */
.L_x_19:
[----:B------:R-:W-:Y:S02]  /*4120*/  MOV R2, UR10 ;  /* 0x0000000a00027c02 */ /* 0x000fe40008000f00 */
[----:B------:R-:W-:Y:S07]  /*4130*/  MOV R8, R9 ;  /* 0x0000000900087202 */ /* 0x000fee0000000f00 */
.L_x_63:
[----:B-1----:R1:W2:Y:S02]  /*4140*/  SYNCS.PHASECHK.TRANS64.TRYWAIT P0, [R2+URZ+0x31840], R9 ;  /* 0x03184009020075a7 */ /* 0x0022a400080011ff */
[----:B--2---:R-:W-:Y:S05]  /*4150*/  @!P0 NANOSLEEP.SYNCS 0x989680 ;  /* 0x009896800000895d */ /* 0x004fea0003900000 */
[----:B------:R-:W2:Y:S02]  /*4160*/  @!P0 SYNCS.PHASECHK.TRANS64 P0, [R2+URZ+0x31840], R9 ;  /* 0x03184009020085a7 */ /* 0x000ea400080010ff */
[----:B--2---:R-:W-:Y:S05]  /*4170*/  @!P0 BRA `(.L_x_63) ;  /* 0xfffffffc00f08947 */ /* 0x004fea000383ffff */
[----:B------:R-:W-:Y:S05]  /*4180*/  BRA `(.L_x_64) ;  /* 0xffffffcc00f87947 */ /* 0x000fea000383ffff */
.L_x_21:
[----:B------:R-:W-:Y:S02]  /*4190*/  MOV R2, UR13 ;  /* 0x0000000d00027c02 */ /* 0x000fe40008000f00 */
[----:B------:R-:W-:Y:S07]  /*41a0*/  MOV R8, R9 ;  /* 0x0000000900087202 */ /* 0x000fee0000000f00 */
.L_x_65:
[----:B-1----:R1:W2:Y:S02]  /*41b0*/  SYNCS.PHASECHK.TRANS64.TRYWAIT P0, [R2+URZ+0x31840], R9 ;  /* 0x03184009020075a7 */ /* 0x0022a400080011ff */
[----:B--2---:R-:W-:Y:S05]  /*41c0*/  @!P0 NANOSLEEP.SYNCS 0x989680 ;  /* 0x009896800000895d */ /* 0x004fea0003900000 */
[----:B------:R-:W2:Y:S02]  /*41d0*/  @!P0 SYNCS.PHASECHK.TRANS64 P0, [R2+URZ+0x31840], R9 ;  /* 0x03184009020085a7 */ /* 0x000ea400080010ff */
[----:B--2---:R-:W-:Y:S05]  /*41e0*/  @!P0 BRA `(.L_x_65) ;  /* 0xfffffffc00f08947 */ /* 0x004fea000383ffff */
[----:B------:R-:W-:Y:S05]  /*41f0*/  BRA `(.L_x_66) ;  /* 0xffffffd000d07947 */ /* 0x000fea000383ffff */
.L_x_25:
[----:B------:R-:W-:-:S04]  /*4200*/  SHF.L.U32 R4, R9, 0x1f, RZ ;  /* 0x0000001f09047819 */ /* 0x000fc800000006ff */
[----:B------:R-:W-:-:S07]  /*4210*/  MOV R5, R4 ;  /* 0x0000000400057202 */ /* 0x000fce0000000f00 */
.L_x_67:
[----:B-1----:R1:W2:Y:S02]  /*4220*/  SYNCS.PHASECHK.TRANS64.TRYWAIT P0, [R3+URZ+0x31820], R5 ;  /* 0x03182005030075a7 */ /* 0x0022a400080011ff */
[----:B--2---:R-:W-:Y:S05]  /*4230*/  @!P0 NANOSLEEP.SYNCS 0x989680 ;  /* 0x009896800000895d */ /* 0x004fea0003900000 */
[----:B------:R-:W2:Y:S02]  /*4240*/  @!P0 SYNCS.PHASECHK.TRANS64 P0, [R3+URZ+0x31820], R5 ;  /* 0x03182005030085a7 */ /* 0x000ea400080010ff */
[----:B--2---:R-:W-:Y:S05]  /*4250*/  @!P0 BRA `(.L_x_67) ;  /* 0xfffffffc00f08947 */ /* 0x004fea000383ffff */
[----:B------:R-:W-:Y:S05]  /*4260*/  BRA `(.L_x_68) ;  /* 0xffffffd800287947 */ /* 0x000fea000383ffff */
.L_x_26:
[----:B-1----:R-:W-:-:S07]  /*4270*/  MOV R5, R4 ;  /* 0x0000000400057202 */ /* 0x002fce0000000f00 */
.L_x_69:
[----:B-1----:R1:W2:Y:S02]  /*4280*/  SYNCS.PHASECHK.TRANS64.TRYWAIT P0, [R3+URZ+0x31828], R5 ;  /* 0x03182805030075a7 */ /* 0x0022a400080011ff */
[----:B--2---:R-:W-:Y:S05]  /*4290*/  @!P0 NANOSLEEP.SYNCS 0x989680 ;  /* 0x009896800000895d */ /* 0x004fea0003900000 */
[----:B------:R-:W2:Y:S02]  /*42a0*/  @!P0 SYNCS.PHASECHK.TRANS64 P0, [R3+URZ+0x31828], R5 ;  /* 0x03182805030085a7 */ /* 0x000ea400080010ff */
[----:B--2---:R-:W-:Y:S05]  /*42b0*/  @!P0 BRA `(.L_x_69) ;  /* 0xfffffffc00f08947 */ /* 0x004fea000383ffff */
[----:B------:R-:W-:Y:S05]  /*42c0*/  BRA `(.L_x_70) ;  /* 0xffffffd800b87947 */ /* 0x000fea000383ffff */
.L_x_27:
[----:B-1----:R-:W-:-:S07]  /*42d0*/  MOV R5, R4 ;  /* 0x0000000400057202 */ /* 0x002fce0000000f00 */
.L_x_71:
[----:B-1----:R1:W2:Y:S02]  /*42e0*/  SYNCS.PHASECHK.TRANS64.TRYWAIT P0, [R3+URZ+0x31830], R5 ;  /* 0x03183005030075a7 */ /* 0x0022a400080011ff */
[----:B--2---:R-:W-:Y:S05]  /*42f0*/  @!P0 NANOSLEEP.SYNCS 0x989680 ;  /* 0x009896800000895d */ /* 0x004fea0003900000 */
[----:B------:R-:W2:Y:S02]  /*4300*/  @!P0 SYNCS.PHASECHK.TRANS64 P0, [R3+URZ+0x31830], R5 ;  /* 0x03183005030085a7 */ /* 0x000ea400080010ff */
[----:B--2---:R-:W-:Y:S05]  /*4310*/  @!P0 BRA `(.L_x_71) ;  /* 0xfffffffc00f08947 */ /* 0x004fea000383ffff */
[----:B------:R-:W-:Y:S05]  /*4320*/  BRA `(.L_x_72) ;  /* 0xffffffd800f87947 */ /* 0x000fea000383ffff */
.L_x_28:
[-C--:B------:R-:W-:Y:S02]  /*4330*/  MOV R20, R4.reuse ;  /* 0x0000000400147202 */ /* 0x080fe40000000f00 */
[----:B------:R-:W-:-:S07]  /*4340*/  MOV R21, R4 ;  /* 0x0000000400157202 */ /* 0x000fce0000000f00 */
.L_x_73:
[----:B-1----:R1:W2:Y:S02]  /*4350*/  SYNCS.PHASECHK.TRANS64.TRYWAIT P0, [R3+URZ+0x31838], R21 ;  /* 0x03183815030075a7 */ /* 0x0022a400080011ff */
[----:B--2---:R-:W-:Y:S05]  /*4360*/  @!P0 NANOSLEEP.SYNCS 0x989680 ;  /* 0x009896800000895d */ /* 0x004fea0003900000 */
[----:B------:R-:W2:Y:S02]  /*4370*/  @!P0 SYNCS.PHASECHK.TRANS64 P0, [R3+URZ+0x31838], R21 ;  /* 0x03183815030085a7 */ /* 0x000ea400080010ff */
[----:B--2---:R-:W-:Y:S05]  /*4380*/  @!P0 BRA `(.L_x_73) ;  /* 0xfffffffc00f08947 */ /* 0x004fea000383ffff */
[----:B------:R-:W-:Y:S05]  /*4390*/  BRA `(.L_x_74) ;  /* 0xffffffdc00307947 */ /* 0x000fea000383ffff */
.L_x_33:
[----:B------:R-:W-:-:S07]  /*43a0*/  MOV R4, R5 ;  /* 0x0000000500047202 */ /* 0x000fce0000000f00 */
.L_x_75:
[----:B-1----:R1:W2:Y:S02]  /*43b0*/  SYNCS.PHASECHK.TRANS64.TRYWAIT P2, [R2+URZ+0x31860], R5 ;  /* 0x03186005020075a7 */ /* 0x0022a400080411ff */
[----:B--2---:R-:W-:Y:S05]  /*43c0*/  @!P2 NANOSLEEP.SYNCS 0x989680 ;  /* 0x009896800000a95d */ /* 0x004fea0003900000 */
[----:B------:R-:W2:Y:S02]  /*43d0*/  @!P2 SYNCS.PHASECHK.TRANS64 P2, [R2+URZ+0x31860], R5 ;  /* 0x031860050200a5a7 */ /* 0x000ea400080410ff */
[----:B--2---:R-:W-:Y:S05]  /*43e0*/  @!P2 BRA `(.L_x_75) ;  /* 0xfffffffc00f0a947 */ /* 0x004fea000383ffff */
[----:B------:R-:W-:Y:S05]  /*43f0*/  BRA `(.L_x_76) ;  /* 0xffffffe0005c7947 */ /* 0x000fea000383ffff */
        .weak           $__internal_0_$__cuda_sm10x_tcgen05_guardrail_trap_col_being_dealloced_not_returned_by_alloc
        .type           $__internal_0_$__cuda_sm10x_tcgen05_guardrail_trap_col_being_dealloced_not_returned_by_alloc,@function
        .size           $__internal_0_$__cuda_sm10x_tcgen05_guardrail_trap_col_being_dealloced_not_returned_by_alloc,($__internal_1_$__cuda_sm10x_tcgen05_guardrail_trap_phase_invalid_during_alloc - $__internal_0_$__cuda_sm10x_tcgen05_guardrail_trap_col_being_dealloced_not_returned_by_alloc)
$__internal_0_$__cuda_sm10x_tcgen05_guardrail_trap_col_being_dealloced_not_returned_by_alloc:
[----:B------:R-:W-:Y:S05]  /*4400*/  BPT.TRAP 0x1 ;  /* 0x000000040000795c */ /* 0x000fea0000300000 */
[----:B------:R-:W-:-:S04]  /*4410*/  HFMA2 R3, -RZ, RZ, 0, 0 ;  /* 0x00000000ff037431 */ /* 0x000fc800000001ff */
[----:B------:R-:W-:Y:S05]  /*4420*/  RET.REL.NODEC R2 `(_ZN9deep_gemm24sm100_fp8_gemm_1d1d_implILN4cute4UMMA5MajorE0ELS3_0ELj0ELj4096ELj7168ELj128ELj224ELj128ELj1ELj128ELj128ELj64ELj4ELj128ELj128ELj1ELb0ELj144ELNS_8GemmTypeE0ELb0EN7cutlass10bfloat16_tENS_16EpilogueIdentityEEEvPijjj14CUtensorMap_stS9_S9_S9_S9_) ;  /* 0xffffffb802f47950 */ /* 0x000fea0003c3ffff */
        .weak           $__internal_1_$__cuda_sm10x_tcgen05_guardrail_trap_phase_invalid_during_alloc
        .type           $__internal_1_$__cuda_sm10x_tcgen05_guardrail_trap_phase_invalid_during_alloc,@function
        .size           $__internal_1_$__cuda_sm10x_tcgen05_guardrail_trap_phase_invalid_during_alloc,($__internal_2_$__cuda_sm10x_tcgen05_guardrail_trap_unallocated_columns_being_dealloced - $__internal_1_$__cuda_sm10x_tcgen05_guardrail_trap_phase_invalid_during_alloc)
$__internal_1_$__cuda_sm10x_tcgen05_guardrail_trap_phase_invalid_during_alloc:
[----:B------:R-:W-:Y:S05]  /*4430*/  BPT.TRAP 0x1 ;  /* 0x000000040000795c */ /* 0x000fea0000300000 */
[----:B------:R-:W-:-:S04]  /*4440*/  MOV R5, 0x0 ;  /* 0x0000000000057802 */ /* 0x000fc80000000f00 */
[----:B------:R-:W-:Y:S05]  /*4450*/  RET.REL.NODEC R4 `(_ZN9deep_gemm24sm100_fp8_gemm_1d1d_implILN4cute4UMMA5MajorE0ELS3_0ELj0ELj4096ELj7168ELj128ELj224ELj128ELj1ELj128ELj128ELj64ELj4ELj128ELj128ELj1ELb0ELj144ELNS_8GemmTypeE0ELb0EN7cutlass10bfloat16_tENS_16EpilogueIdentityEEEvPijjj14CUtensorMap_stS9_S9_S9_S9_) ;  /* 0xffffffb804e87950 */ /* 0x000fea0003c3ffff */
        .weak           $__internal_2_$__cuda_sm10x_tcgen05_guardrail_trap_unallocated_columns_being_dealloced
        .type           $__internal_2_$__cuda_sm10x_tcgen05_guardrail_trap_unallocated_columns_being_dealloced,@function
        .size           $__internal_2_$__cuda_sm10x_tcgen05_guardrail_trap_unallocated_columns_being_dealloced,($__internal_3_$__cuda_sm20_div_u16 - $__internal_2_$__cuda_sm10x_tcgen05_guardrail_trap_unallocated_columns_being_dealloced)
$__internal_2_$__cuda_sm10x_tcgen05_guardrail_trap_unallocated_columns_being_dealloced:
[----:B------:R-:W-:Y:S05]  /*4460*/  BPT.TRAP 0x1 ;  /* 0x000000040000795c */ /* 0x000fea0000300000 */
[----:B------:R-:W-:-:S04]  /*4470*/  HFMA2 R3, -RZ, RZ, 0, 0 ;  /* 0x00000000ff037431 */ /* 0x000fc800000001ff */
[----:B------:R-:W-:Y:S05]  /*4480*/  RET.REL.NODEC R2 `(_ZN9deep_gemm24sm100_fp8_gemm_1d1d_implILN4cute4UMMA5MajorE0ELS3_0ELj0ELj4096ELj7168ELj128ELj224ELj128ELj1ELj128ELj128ELj64ELj4ELj128ELj128ELj1ELb0ELj144ELNS_8GemmTypeE0ELb0EN7cutlass10bfloat16_tENS_16EpilogueIdentityEEEvPijjj14CUtensorMap_stS9_S9_S9_S9_) ;  /* 0xffffffb802dc7950 */ /* 0x000fea0003c3ffff */
        .weak           $__internal_3_$__cuda_sm20_div_u16
        .type           $__internal_3_$__cuda_sm20_div_u16,@function
        .size           $__internal_3_$__cuda_sm20_div_u16,(.L_x_81 - $__internal_3_$__cuda_sm20_div_u16)
$__internal_3_$__cuda_sm20_div_u16:
[----:B------:R-:W1:Y:S01]  /*4490*/  I2F.U16 R8, R35 ;  /* 0x0000002300087306 */ /* 0x000e620000101000 */
[----:B------:R-:W-:-:S07]  /*44a0*/  IMAD.MOV.U32 R5, RZ, RZ, 0x4b800000 ;  /* 0x4b800000ff057424 */ /* 0x000fce00078e00ff */
[----:B------:R-:W-:Y:S01]  /*44b0*/  I2F.U16.RZ R7, R7 ;  /* 0x0000000700077306 */ /* 0x000fe2000010d000 */
[C---:B-1----:R-:W-:Y:S02]  /*44c0*/  FSETP.GEU.AND P1, PT, |R8|.reuse, 1.175494350822287508e-38, PT ;  /* 0x008000000800780b */ /* 0x042fe40003f2e200 */
[----:B------:R-:W-:Y:S02]  /*44d0*/  FSETP.GT.AND P2, PT, |R8|, 8.50705917302346158658e+37, PT ;  /* 0x7e8000000800780b */ /* 0x000fe40003f44200 */
[----:B------:R-:W-:Y:S02]  /*44e0*/  FSEL R5, R5, 1, !P1 ;  /* 0x3f80000005057808 */ /* 0x000fe40004800000 */
[----:B------:R-:W-:Y:S02]  /*44f0*/  ISETP.NE.U32.AND P1, PT, R35, RZ, PT ;  /* 0x000000ff2300720c */ /* 0x000fe40003f25070 */
[----:B------:R-:W-:-:S05]  /*4500*/  FSEL R5, R5, 0.25, !P2 ;  /* 0x3e80000005057808 */ /* 0x000fca0005000000 */
[----:B------:R-:W-:-:S06]  /*4510*/  FMUL R8, R8, R5 ;  /* 0x0000000508087220 */ /* 0x000fcc0000400000 */
[----:B------:R-:W1:Y:S02]  /*4520*/  MUFU.RCP R8, R8 ;  /* 0x0000000800087308 */ /* 0x000e640000001000 */
[----:B-1----:R-:W-:-:S04]  /*4530*/  FMUL R10, R5, R8 ;  /* 0x00000008050a7220 */ /* 0x002fc80000400000 */
[----:B------:R-:W-:-:S04]  /*4540*/  VIADD R10, R10, 0x2 ;  /* 0x000000020a0a7836 */ /* 0x000fc80000000000 */
[----:B------:R-:W-:Y:S01]  /*4550*/  FMUL.RZ R10, R7, R10 ;  /* 0x0000000a070a7220 */ /* 0x000fe2000040c000 */
[----:B------:R-:W-:-:S03]  /*4560*/  IMAD.MOV.U32 R7, RZ, RZ, 0x0 ;  /* 0x00000000ff077424 */ /* 0x000fc600078e00ff */
[----:B------:R-:W1:Y:S02]  /*4570*/  F2I.U32.TRUNC.NTZ R36, R10 ;  /* 0x0000000a00247305 */ /* 0x000e64000020f000 */
[----:B-1----:R-:W-:Y:S02]  /*4580*/  LOP3.LUT R36, R36, 0xffff, RZ, 0xc0, !PT ;  /* 0x0000ffff24247812 */ /* 0x002fe400078ec0ff */
[----:B------:R-:W-:Y:S01]  /*4590*/  @!P1 MOV R36, 0xffffffff ;  /* 0xffffffff00249802 */ /* 0x000fe20000000f00 */
[----:B------:R-:W-:Y:S06]  /*45a0*/  RET.REL.NODEC R6 `(_ZN9deep_gemm24sm100_fp8_gemm_1d1d_implILN4cute4UMMA5MajorE0ELS3_0ELj0ELj4096ELj7168ELj128ELj224ELj128ELj1ELj128ELj128ELj64ELj4ELj128ELj128ELj1ELb0ELj144ELNS_8GemmTypeE0ELb0EN7cutlass10bfloat16_tENS_16EpilogueIdentityEEEvPijjj14CUtensorMap_stS9_S9_S9_S9_) ;  /* 0xffffffb806947950 */ /* 0x000fec0003c3ffff */
.L_x_77:
[----:B------:R-:W-:-:S00]  /*45b0*/  BRA `(.L_x_77) ;  /* 0xfffffffc00fc7947 */ /* 0x000fc0000383ffff */
[----:B------:R-:W-:-:S00]  /*45c0*/  NOP ;  /* 0x0000000000007918 */ /* 0x000fc00000000000 */
        /* <DEDUP_REMOVED lines=11> */
.L_x_81:


//--------------------- .nv.shared._ZN9deep_gemm24sm100_fp8_gemm_1d1d_implILN4cute4UMMA5MajorE0ELS3_0ELj0ELj4096ELj7168ELj128ELj224ELj128ELj1ELj128ELj128ELj64ELj4ELj128ELj128ELj1ELb0ELj144ELNS_8GemmTypeE0ELb0EN7cutlass10bfloat16_tENS_16EpilogueIdentityEEEvPijjj14CUtensorMap_stS9_S9_S9_S9_ --------------------------
	.section	.nv.shared._ZN9deep_gemm24sm100_fp8_gemm_1d1d_implILN4cute4UMMA5MajorE0ELS3_0ELj0ELj4096ELj7168ELj128ELj224ELj128ELj1ELj128ELj128ELj64ELj4ELj128ELj128ELj1ELb0ELj144ELNS_8GemmTypeE0ELb0EN7cutlass10bfloat16_tENS_16EpilogueIdentityEEEvPijjj14CUtensorMap_stS9_S9_S9_S9_,"aw",@nobits
	.sectionflags	@""
	.align	1024
	.zero		1024


//--------------------- .nv.shared.reserved.0     --------------------------
	.section	.nv.shared.reserved.0,"aw",@nobits
	.align	8
	.weak		__nv_reservedSMEM_offset_0_alias
	.size		__nv_reservedSMEM_offset_0_alias, 0, 64
	.other		__nv_reservedSMEM_offset_0_alias,@"STO_CUDA_RESERVED_SHARED STV_DEFAULT"
__nv_reservedSMEM_offset_0_alias:
	.zero		0
.nv.shared.reserved.0:
	.zero		64
	.weak		__nv_reservedSMEM_allocation_phase
	.type		__nv_reservedSMEM_allocation_phase,@object
	.size		__nv_reservedSMEM_allocation_phase,(.L_0 - __nv_reservedSMEM_allocation_phase)
__nv_reservedSMEM_allocation_phase:
	.zero		1
.L_0:
	.zero		7
	.weak		__nv_reservedSMEM_devtool_atexit_pc
	.type		__nv_reservedSMEM_devtool_atexit_pc,@object
	.size		__nv_reservedSMEM_devtool_atexit_pc,(__nv_reservedSMEM_allocation_mask - __nv_reservedSMEM_devtool_atexit_pc)
__nv_reservedSMEM_devtool_atexit_pc:
	.zero		8
	.weak		__nv_reservedSMEM_allocation_mask
	.type		__nv_reservedSMEM_allocation_mask,@object
	.size		__nv_reservedSMEM_allocation_mask,(.L_2 - __nv_reservedSMEM_allocation_mask)
__nv_reservedSMEM_allocation_mask:
	.zero		4
.L_2:


//--------------------- .nv.global                --------------------------
	.section	.nv.global,"aw",@nobits
.nv.global:
	.type		_ZN47_INTERNAL_009eaa30_9_kernel_cu_8e72b46e_28962474cute1_E,@object
	.size		_ZN47_INTERNAL_009eaa30_9_kernel_cu_8e72b46e_28962474cute1_E,(_ZN47_INTERNAL_009eaa30_9_kernel_cu_8e72b46e_28962474cuda3std3__45__cpo6cbeginE - _ZN47_INTERNAL_009eaa30_9_kernel_cu_8e72b46e_28962474cute1_E)
_ZN47_INTERNAL_009eaa30_9_kernel_cu_8e72b46e_28962474cute1_E:
	.zero		1
	.type		_ZN47_INTERNAL_009eaa30_9_kernel_cu_8e72b46e_28962474cuda3std3__45__cpo6cbeginE,@object
	.size		_ZN47_INTERNAL_009eaa30_9_kernel_cu_8e72b46e_28962474cuda3std3__45__cpo6cbeginE,(_ZN47_INTERNAL_009eaa30_9_kernel_cu_8e72b46e_28962474cuda3std3__48in_placeE - _ZN47_INTERNAL_009eaa30_9_kernel_cu_8e72b46e_28962474cuda3std3__45__cpo6cbeginE)
_ZN47_INTERNAL_009eaa30_9_kernel_cu_8e72b46e_28962474cuda3std3__45__cpo6cbeginE:
	.zero		1
	.type		_ZN47_INTERNAL_009eaa30_9_kernel_cu_8e72b46e_28962474cuda3std3__48in_placeE,@object
	.size		_ZN47_INTERNAL_009eaa30_9_kernel_cu_8e72b46e_28962474cuda3std3__48in_placeE,(_ZN47_INTERNAL_009eaa30_9_kernel_cu_8e72b46e_28962474cuda3std6ranges3__45__cpo9iter_moveE - _ZN47_INTERNAL_009eaa30_9_kernel_cu_8e72b46e_28962474cuda3std3__48in_placeE)
_ZN47_INTERNAL_009eaa30_9_kernel_cu_8e72b46e_28962474cuda3std3__48in_placeE:
	.zero		1
	.type		_ZN47_INTERNAL_009eaa30_9_kernel_cu_8e72b46e_28962474cuda3std6ranges3__45__cpo9iter_moveE,@object
	.size		_ZN47_INTERNAL_009eaa30_9_kernel_cu_8e72b46e_28962474cuda3std6ranges3__45__cpo9iter_moveE,(_ZN47_INTERNAL_009eaa30_9_kernel_cu_8e72b46e_28962474cuda3std3__45__cpo5beginE - _ZN47_INTERNAL_009eaa30_9_kernel_cu_8e72b46e_28962474cuda3std6ranges3__45__cpo9iter_moveE)
_ZN47_INTERNAL_009eaa30_9_kernel_cu_8e72b46e_28962474cuda3std6ranges3__45__cpo9iter_moveE:
	.zero		1
	.type		_ZN47_INTERNAL_009eaa30_9_kernel_cu_8e72b46e_28962474cuda3std3__45__cpo5beginE,@object
	.size		_ZN47_INTERNAL_009eaa30_9_kernel_cu_8e72b46e_28962474cuda3std3__45__cpo5beginE,(_ZN47_INTERNAL_009eaa30_9_kernel_cu_8e72b46e_28962474cuda3std3__449_GLOBAL__N__009eaa30_9_kernel_cu_8e72b46e_28962476ignoreE - _ZN47_INTERNAL_009eaa30_9_kernel_cu_8e72b46e_28962474cuda3std3__45__cpo5beginE)
_ZN47_INTERNAL_009eaa30_9_kernel_cu_8e72b46e_28962474cuda3std3__45__cpo5beginE:
	.zero		1
	.type		_ZN47_INTERNAL_009eaa30_9_kernel_cu_8e72b46e_28962474cuda3std3__449_GLOBAL__N__009eaa30_9_kernel_cu_8e72b46e_28962476ignoreE,@object
	.size		_ZN47_INTERNAL_009eaa30_9_kernel_cu_8e72b46e_28962474cuda3std3__449_GLOBAL__N__009eaa30_9_kernel_cu_8e72b46e_28962476ignoreE,(_ZN47_INTERNAL_009eaa30_9_kernel_cu_8e72b46e_28962474cute7productE - _ZN47_INTERNAL_009eaa30_9_kernel_cu_8e72b46e_28962474cuda3std3__449_GLOBAL__N__009eaa30_9_kernel_cu_8e72b46e_28962476ignoreE)
_ZN47_INTERNAL_009eaa30_9_kernel_cu_8e72b46e_28962474cuda3std3__449_GLOBAL__N__009eaa30_9_kernel_cu_8e72b46e_28962476ignoreE:
	.zero		1
	.type		_ZN47_INTERNAL_009eaa30_9_kernel_cu_8e72b46e_28962474cute7productE,@object
	.size		_ZN47_INTERNAL_009eaa30_9_kernel_cu_8e72b46e_28962474cute7productE,(_ZN47_INTERNAL_009eaa30_9_kernel_cu_8e72b46e_28962474cuda3std3__45__cpo3endE - _ZN47_INTERNAL_009eaa30_9_kernel_cu_8e72b46e_28962474cute7productE)
_ZN47_INTERNAL_009eaa30_9_kernel_cu_8e72b46e_28962474cute7productE:
	.zero		1
	.type		_ZN47_INTERNAL_009eaa30_9_kernel_cu_8e72b46e_28962474cuda3std3__45__cpo3endE,@object
	.size		_ZN47_INTERNAL_009eaa30_9_kernel_cu_8e72b46e_28962474cuda3std3__45__cpo3endE,(_ZN47_INTERNAL_009eaa30_9_kernel_cu_8e72b46e_28962474cuda3std3__419piecewise_constructE - _ZN47_INTERNAL_009eaa30_9_kernel_cu_8e72b46e_28962474cuda3std3__45__cpo3endE)
_ZN47_INTERNAL_009eaa30_9_kernel_cu_8e72b46e_28962474cuda3std3__45__cpo3endE:
	.zero		1
	.type		_ZN47_INTERNAL_009eaa30_9_kernel_cu_8e72b46e_28962474cuda3std3__419piecewise_constructE,@object
	.size		_ZN47_INTERNAL_009eaa30_9_kernel_cu_8e72b46e_28962474cuda3std3__419piecewise_constructE,(_ZN47_INTERNAL_009eaa30_9_kernel_cu_8e72b46e_28962474cuda3std3__45__cpo4cendE - _ZN47_INTERNAL_009eaa30_9_kernel_cu_8e72b46e_28962474cuda3std3__419piecewise_constructE)
_ZN47_INTERNAL_009eaa30_9_kernel_cu_8e72b46e_28962474cuda3std3__419piecewise_constructE:
	.zero		1
	.type		_ZN47_INTERNAL_009eaa30_9_kernel_cu_8e72b46e_28962474cuda3std3__45__cpo4cendE,@object
	.size		_ZN47_INTERNAL_009eaa30_9_kernel_cu_8e72b46e_28962474cuda3std3__45__cpo4cendE,(_ZN47_INTERNAL_009eaa30_9_kernel_cu_8e72b46e_28962474cuda3std6ranges3__45__cpo4swapE - _ZN47_INTERNAL_009eaa30_9_kernel_cu_8e72b46e_28962474cuda3std3__45__cpo4cendE)
_ZN47_INTERNAL_009eaa30_9_kernel_cu_8e72b46e_28962474cuda3std3__45__cpo4cendE:
	.zero		1
	.type		_ZN47_INTERNAL_009eaa30_9_kernel_cu_8e72b46e_28962474cuda3std6ranges3__45__cpo4swapE,@object
	.size		_ZN47_INTERNAL_009eaa30_9_kernel_cu_8e72b46e_28962474cuda3std6ranges3__45__cpo4swapE,(.L_10 - _ZN47_INTERNAL_009eaa30_9_kernel_cu_8e72b46e_28962474cuda3std6ranges3__45__cpo4swapE)
_ZN47_INTERNAL_009eaa30_9_kernel_cu_8e72b46e_28962474cuda3std6ranges3__45__cpo4swapE:
	.zero		1
.L_10:


//--------------------- .nv.constant0._ZN9deep_gemm24sm100_fp8_gemm_1d1d_implILN4cute4UMMA5MajorE0ELS3_0ELj0ELj4096ELj7168ELj128ELj224ELj128ELj1ELj128ELj128ELj64ELj4ELj128ELj128ELj1ELb0ELj144ELNS_8GemmTypeE0ELb0EN7cutlass10bfloat16_tENS_16EpilogueIdentityEEEvPijjj14CUtensorMap_stS9_S9_S9_S9_ --------------------------
	.section	.nv.constant0._ZN9deep_gemm24sm100_fp8_gemm_1d1d_implILN4cute4UMMA5MajorE0ELS3_0ELj0ELj4096ELj7168ELj128ELj224ELj128ELj1ELj128ELj128ELj64ELj4ELj128ELj128ELj1ELb0ELj144ELNS_8GemmTypeE0ELb0EN7cutlass10bfloat16_tENS_16EpilogueIdentityEEEvPijjj14CUtensorMap_stS9_S9_S9_S9_,"a",@progbits
	.sectionflags	@""
	.align	4
.nv.constant0._ZN9deep_gemm24sm100_fp8_gemm_1d1d_implILN4cute4UMMA5MajorE0ELS3_0ELj0ELj4096ELj7168ELj128ELj224ELj128ELj1ELj128ELj128ELj64ELj4ELj128ELj128ELj1ELb0ELj144ELNS_8GemmTypeE0ELb0EN7cutlass10bfloat16_tENS_16EpilogueIdentityEEEvPijjj14CUtensorMap_stS9_S9_S9_S9_:
	.zero		1600


//--------------------- SYMBOLS --------------------------

	.type		.nv.reservedSmem.offset0,@object
	.size		.nv.reservedSmem.offset0,0x4
	.type		.nv.reservedSmem.cap,@object
	.size		.nv.reservedSmem.cap,0x4
